//
// Generated by NVIDIA NVVM Compiler
//
// Compiler Build ID: CL-36424714
// Cuda compilation tools, release 13.0, V13.0.88
// Based on NVVM 20.0.0
//

.version 9.0
.target sm_100
.address_size 64

	// .globl	_Z17reductionKernelV1iPdS_
// _ZZ17reductionKernelV5iPdS_E3s_a has been demoted
// _ZZ17reductionKernelV6iPdS_E3s_a has been demoted
// _ZZ17reductionKernelV7iPdS_E3s_a has been demoted

.visible .entry _Z17reductionKernelV1iPdS_(
	.param .u32 _Z17reductionKernelV1iPdS__param_0,
	.param .u64 .ptr .align 1 _Z17reductionKernelV1iPdS__param_1,
	.param .u64 .ptr .align 1 _Z17reductionKernelV1iPdS__param_2
)
{
	.reg .pred 	%p<10>;
	.reg .b32 	%r<23>;
	.reg .b64 	%rd<19>;
	.reg .b64 	%fd<71>;

	ld.param.u32 	%r16, [_Z17reductionKernelV1iPdS__param_0];
	ld.param.u64 	%rd9, [_Z17reductionKernelV1iPdS__param_1];
	ld.param.u64 	%rd10, [_Z17reductionKernelV1iPdS__param_2];
	cvta.to.global.u64 	%rd1, %rd9;
	cvta.to.global.u64 	%rd2, %rd10;
	mov.b64 	%rd11, 0;
	st.global.u64 	[%rd2], %rd11;
	setp.lt.s32 	%p1, %r16, 1;
	@%p1 bra 	$L__BB0_13;
	and.b32  	%r1, %r16, 15;
	setp.lt.u32 	%p2, %r16, 16;
	mov.b32 	%r20, 0;
	mov.f64 	%fd67, 0d0000000000000000;
	@%p2 bra 	$L__BB0_4;
	and.b32  	%r20, %r16, 2147483632;
	neg.s32 	%r18, %r20;
	add.s64 	%rd17, %rd1, 64;
	mov.f64 	%fd67, 0d0000000000000000;
$L__BB0_3:
	.pragma "nounroll";
	ld.global.f64 	%fd12, [%rd17+-64];
	add.f64 	%fd13, %fd12, %fd67;
	st.global.f64 	[%rd2], %fd13;
	ld.global.f64 	%fd14, [%rd17+-56];
	add.f64 	%fd15, %fd14, %fd13;
	st.global.f64 	[%rd2], %fd15;
	ld.global.f64 	%fd16, [%rd17+-48];
	add.f64 	%fd17, %fd16, %fd15;
	st.global.f64 	[%rd2], %fd17;
	ld.global.f64 	%fd18, [%rd17+-40];
	add.f64 	%fd19, %fd18, %fd17;
	st.global.f64 	[%rd2], %fd19;
	ld.global.f64 	%fd20, [%rd17+-32];
	add.f64 	%fd21, %fd20, %fd19;
	st.global.f64 	[%rd2], %fd21;
	ld.global.f64 	%fd22, [%rd17+-24];
	add.f64 	%fd23, %fd22, %fd21;
	st.global.f64 	[%rd2], %fd23;
	ld.global.f64 	%fd24, [%rd17+-16];
	add.f64 	%fd25, %fd24, %fd23;
	st.global.f64 	[%rd2], %fd25;
	ld.global.f64 	%fd26, [%rd17+-8];
	add.f64 	%fd27, %fd26, %fd25;
	st.global.f64 	[%rd2], %fd27;
	ld.global.f64 	%fd28, [%rd17];
	add.f64 	%fd29, %fd28, %fd27;
	st.global.f64 	[%rd2], %fd29;
	ld.global.f64 	%fd30, [%rd17+8];
	add.f64 	%fd31, %fd30, %fd29;
	st.global.f64 	[%rd2], %fd31;
	ld.global.f64 	%fd32, [%rd17+16];
	add.f64 	%fd33, %fd32, %fd31;
	st.global.f64 	[%rd2], %fd33;
	ld.global.f64 	%fd34, [%rd17+24];
	add.f64 	%fd35, %fd34, %fd33;
	st.global.f64 	[%rd2], %fd35;
	ld.global.f64 	%fd36, [%rd17+32];
	add.f64 	%fd37, %fd36, %fd35;
	st.global.f64 	[%rd2], %fd37;
	ld.global.f64 	%fd38, [%rd17+40];
	add.f64 	%fd39, %fd38, %fd37;
	st.global.f64 	[%rd2], %fd39;
	ld.global.f64 	%fd40, [%rd17+48];
	add.f64 	%fd41, %fd40, %fd39;
	st.global.f64 	[%rd2], %fd41;
	ld.global.f64 	%fd42, [%rd17+56];
	add.f64 	%fd67, %fd42, %fd41;
	st.global.f64 	[%rd2], %fd67;
	add.s32 	%r18, %r18, 16;
	add.s64 	%rd17, %rd17, 128;
	setp.ne.s32 	%p3, %r18, 0;
	@%p3 bra 	$L__BB0_3;
$L__BB0_4:
	setp.eq.s32 	%p4, %r1, 0;
	@%p4 bra 	$L__BB0_13;
	and.b32  	%r7, %r16, 7;
	setp.lt.u32 	%p5, %r1, 8;
	@%p5 bra 	$L__BB0_7;
	mul.wide.u32 	%rd12, %r20, 8;
	add.s64 	%rd13, %rd1, %rd12;
	ld.global.f64 	%fd43, [%rd13];
	add.f64 	%fd44, %fd43, %fd67;
	st.global.f64 	[%rd2], %fd44;
	ld.global.f64 	%fd45, [%rd13+8];
	add.f64 	%fd46, %fd45, %fd44;
	st.global.f64 	[%rd2], %fd46;
	ld.global.f64 	%fd47, [%rd13+16];
	add.f64 	%fd48, %fd47, %fd46;
	st.global.f64 	[%rd2], %fd48;
	ld.global.f64 	%fd49, [%rd13+24];
	add.f64 	%fd50, %fd49, %fd48;
	st.global.f64 	[%rd2], %fd50;
	ld.global.f64 	%fd51, [%rd13+32];
	add.f64 	%fd52, %fd51, %fd50;
	st.global.f64 	[%rd2], %fd52;
	ld.global.f64 	%fd53, [%rd13+40];
	add.f64 	%fd54, %fd53, %fd52;
	st.global.f64 	[%rd2], %fd54;
	ld.global.f64 	%fd55, [%rd13+48];
	add.f64 	%fd56, %fd55, %fd54;
	st.global.f64 	[%rd2], %fd56;
	ld.global.f64 	%fd57, [%rd13+56];
	add.f64 	%fd67, %fd57, %fd56;
	st.global.f64 	[%rd2], %fd67;
	add.s32 	%r20, %r20, 8;
$L__BB0_7:
	setp.eq.s32 	%p6, %r7, 0;
	@%p6 bra 	$L__BB0_13;
	and.b32  	%r10, %r16, 3;
	setp.lt.u32 	%p7, %r7, 4;
	@%p7 bra 	$L__BB0_10;
	mul.wide.u32 	%rd14, %r20, 8;
	add.s64 	%rd15, %rd1, %rd14;
	ld.global.f64 	%fd58, [%rd15];
	add.f64 	%fd59, %fd58, %fd67;
	st.global.f64 	[%rd2], %fd59;
	ld.global.f64 	%fd60, [%rd15+8];
	add.f64 	%fd61, %fd60, %fd59;
	st.global.f64 	[%rd2], %fd61;
	ld.global.f64 	%fd62, [%rd15+16];
	add.f64 	%fd63, %fd62, %fd61;
	st.global.f64 	[%rd2], %fd63;
	ld.global.f64 	%fd64, [%rd15+24];
	add.f64 	%fd67, %fd64, %fd63;
	st.global.f64 	[%rd2], %fd67;
	add.s32 	%r20, %r20, 4;
$L__BB0_10:
	setp.eq.s32 	%p8, %r10, 0;
	@%p8 bra 	$L__BB0_13;
	mul.wide.u32 	%rd16, %r20, 8;
	add.s64 	%rd18, %rd1, %rd16;
	neg.s32 	%r22, %r10;
$L__BB0_12:
	.pragma "nounroll";
	ld.global.f64 	%fd65, [%rd18];
	add.f64 	%fd67, %fd65, %fd67;
	st.global.f64 	[%rd2], %fd67;
	add.s64 	%rd18, %rd18, 8;
	add.s32 	%r22, %r22, 1;
	setp.ne.s32 	%p9, %r22, 0;
	@%p9 bra 	$L__BB0_12;
$L__BB0_13:
	ret;

}
	// .globl	_Z17reductionKernelV2iPdS_
.visible .entry _Z17reductionKernelV2iPdS_(
	.param .u32 _Z17reductionKernelV2iPdS__param_0,
	.param .u64 .ptr .align 1 _Z17reductionKernelV2iPdS__param_1,
	.param .u64 .ptr .align 1 _Z17reductionKernelV2iPdS__param_2
)
{
	.reg .pred 	%p<10>;
	.reg .b32 	%r<23>;
	.reg .b64 	%rd<18>;
	.reg .b64 	%fd<83>;

	ld.param.u32 	%r16, [_Z17reductionKernelV2iPdS__param_0];
	ld.param.u64 	%rd9, [_Z17reductionKernelV2iPdS__param_1];
	ld.param.u64 	%rd8, [_Z17reductionKernelV2iPdS__param_2];
	cvta.to.global.u64 	%rd1, %rd9;
	setp.lt.s32 	%p1, %r16, 1;
	mov.f64 	%fd82, 0d0000000000000000;
	@%p1 bra 	$L__BB1_13;
	and.b32  	%r1, %r16, 15;
	setp.lt.u32 	%p2, %r16, 16;
	mov.f64 	%fd82, 0d0000000000000000;
	mov.b32 	%r20, 0;
	@%p2 bra 	$L__BB1_4;
	and.b32  	%r20, %r16, 2147483632;
	neg.s32 	%r18, %r20;
	add.s64 	%rd16, %rd1, 64;
	mov.f64 	%fd82, 0d0000000000000000;
$L__BB1_3:
	.pragma "nounroll";
	ld.global.f64 	%fd18, [%rd16+-64];
	add.f64 	%fd19, %fd82, %fd18;
	ld.global.f64 	%fd20, [%rd16+-56];
	add.f64 	%fd21, %fd19, %fd20;
	ld.global.f64 	%fd22, [%rd16+-48];
	add.f64 	%fd23, %fd21, %fd22;
	ld.global.f64 	%fd24, [%rd16+-40];
	add.f64 	%fd25, %fd23, %fd24;
	ld.global.f64 	%fd26, [%rd16+-32];
	add.f64 	%fd27, %fd25, %fd26;
	ld.global.f64 	%fd28, [%rd16+-24];
	add.f64 	%fd29, %fd27, %fd28;
	ld.global.f64 	%fd30, [%rd16+-16];
	add.f64 	%fd31, %fd29, %fd30;
	ld.global.f64 	%fd32, [%rd16+-8];
	add.f64 	%fd33, %fd31, %fd32;
	ld.global.f64 	%fd34, [%rd16];
	add.f64 	%fd35, %fd33, %fd34;
	ld.global.f64 	%fd36, [%rd16+8];
	add.f64 	%fd37, %fd35, %fd36;
	ld.global.f64 	%fd38, [%rd16+16];
	add.f64 	%fd39, %fd37, %fd38;
	ld.global.f64 	%fd40, [%rd16+24];
	add.f64 	%fd41, %fd39, %fd40;
	ld.global.f64 	%fd42, [%rd16+32];
	add.f64 	%fd43, %fd41, %fd42;
	ld.global.f64 	%fd44, [%rd16+40];
	add.f64 	%fd45, %fd43, %fd44;
	ld.global.f64 	%fd46, [%rd16+48];
	add.f64 	%fd47, %fd45, %fd46;
	ld.global.f64 	%fd48, [%rd16+56];
	add.f64 	%fd82, %fd47, %fd48;
	add.s32 	%r18, %r18, 16;
	add.s64 	%rd16, %rd16, 128;
	setp.ne.s32 	%p3, %r18, 0;
	@%p3 bra 	$L__BB1_3;
$L__BB1_4:
	setp.eq.s32 	%p4, %r1, 0;
	@%p4 bra 	$L__BB1_13;
	and.b32  	%r7, %r16, 7;
	setp.lt.u32 	%p5, %r1, 8;
	@%p5 bra 	$L__BB1_7;
	mul.wide.u32 	%rd10, %r20, 8;
	add.s64 	%rd11, %rd1, %rd10;
	ld.global.f64 	%fd50, [%rd11];
	add.f64 	%fd51, %fd82, %fd50;
	ld.global.f64 	%fd52, [%rd11+8];
	add.f64 	%fd53, %fd51, %fd52;
	ld.global.f64 	%fd54, [%rd11+16];
	add.f64 	%fd55, %fd53, %fd54;
	ld.global.f64 	%fd56, [%rd11+24];
	add.f64 	%fd57, %fd55, %fd56;
	ld.global.f64 	%fd58, [%rd11+32];
	add.f64 	%fd59, %fd57, %fd58;
	ld.global.f64 	%fd60, [%rd11+40];
	add.f64 	%fd61, %fd59, %fd60;
	ld.global.f64 	%fd62, [%rd11+48];
	add.f64 	%fd63, %fd61, %fd62;
	ld.global.f64 	%fd64, [%rd11+56];
	add.f64 	%fd82, %fd63, %fd64;
	add.s32 	%r20, %r20, 8;
$L__BB1_7:
	setp.eq.s32 	%p6, %r7, 0;
	@%p6 bra 	$L__BB1_13;
	and.b32  	%r10, %r16, 3;
	setp.lt.u32 	%p7, %r7, 4;
	@%p7 bra 	$L__BB1_10;
	mul.wide.u32 	%rd12, %r20, 8;
	add.s64 	%rd13, %rd1, %rd12;
	ld.global.f64 	%fd66, [%rd13];
	add.f64 	%fd67, %fd82, %fd66;
	ld.global.f64 	%fd68, [%rd13+8];
	add.f64 	%fd69, %fd67, %fd68;
	ld.global.f64 	%fd70, [%rd13+16];
	add.f64 	%fd71, %fd69, %fd70;
	ld.global.f64 	%fd72, [%rd13+24];
	add.f64 	%fd82, %fd71, %fd72;
	add.s32 	%r20, %r20, 4;
$L__BB1_10:
	setp.eq.s32 	%p8, %r10, 0;
	@%p8 bra 	$L__BB1_13;
	mul.wide.u32 	%rd14, %r20, 8;
	add.s64 	%rd17, %rd1, %rd14;
	neg.s32 	%r22, %r10;
$L__BB1_12:
	.pragma "nounroll";
	ld.global.f64 	%fd73, [%rd17];
	add.f64 	%fd82, %fd82, %fd73;
	add.s64 	%rd17, %rd17, 8;
	add.s32 	%r22, %r22, 1;
	setp.ne.s32 	%p9, %r22, 0;
	@%p9 bra 	$L__BB1_12;
$L__BB1_13:
	cvta.to.global.u64 	%rd15, %rd8;
	st.global.f64 	[%rd15], %fd82;
	ret;

}
	// .globl	_Z17reductionKernelV3iPdS_
.visible .entry _Z17reductionKernelV3iPdS_(
	.param .u32 _Z17reductionKernelV3iPdS__param_0,
	.param .u64 .ptr .align 1 _Z17reductionKernelV3iPdS__param_1,
	.param .u64 .ptr .align 1 _Z17reductionKernelV3iPdS__param_2
)
{
	.reg .pred 	%p<2>;
	.reg .b32 	%r<6>;
	.reg .b64 	%rd<7>;
	.reg .b64 	%fd<4>;

	ld.param.u32 	%r2, [_Z17reductionKernelV3iPdS__param_0];
	ld.param.u64 	%rd1, [_Z17reductionKernelV3iPdS__param_1];
	ld.param.u64 	%rd2, [_Z17reductionKernelV3iPdS__param_2];
	mov.u32 	%r3, %tid.x;
	mov.u32 	%r4, %ctaid.x;
	mov.u32 	%r5, %ntid.x;
	mad.lo.s32 	%r1, %r4, %r5, %r3;
	setp.ge.s32 	%p1, %r1, %r2;
	@%p1 bra 	$L__BB2_2;
	cvta.to.global.u64 	%rd3, %rd1;
	cvta.to.global.u64 	%rd4, %rd2;
	mul.wide.u32 	%rd5, %r1, 8;
	add.s64 	%rd6, %rd3, %rd5;
	ld.global.f64 	%fd1, [%rd6];
	ld.global.f64 	%fd2, [%rd4];
	add.f64 	%fd3, %fd1, %fd2;
	st.global.f64 	[%rd4], %fd3;
$L__BB2_2:
	ret;

}
	// .globl	_Z17reductionKernelV4iPdS_
.visible .entry _Z17reductionKernelV4iPdS_(
	.param .u32 _Z17reductionKernelV4iPdS__param_0,
	.param .u64 .ptr .align 1 _Z17reductionKernelV4iPdS__param_1,
	.param .u64 .ptr .align 1 _Z17reductionKernelV4iPdS__param_2
)
{
	.reg .pred 	%p<2>;
	.reg .b32 	%r<6>;
	.reg .b64 	%rd<7>;
	.reg .b64 	%fd<3>;

	ld.param.u32 	%r2, [_Z17reductionKernelV4iPdS__param_0];
	ld.param.u64 	%rd1, [_Z17reductionKernelV4iPdS__param_1];
	ld.param.u64 	%rd2, [_Z17reductionKernelV4iPdS__param_2];
	mov.u32 	%r3, %tid.x;
	mov.u32 	%r4, %ctaid.x;
	mov.u32 	%r5, %ntid.x;
	mad.lo.s32 	%r1, %r4, %r5, %r3;
	setp.ge.s32 	%p1, %r1, %r2;
	@%p1 bra 	$L__BB3_2;
	cvta.to.global.u64 	%rd3, %rd1;
	cvta.to.global.u64 	%rd4, %rd2;
	mul.wide.u32 	%rd5, %r1, 8;
	add.s64 	%rd6, %rd3, %rd5;
	ld.global.f64 	%fd1, [%rd6];
	atom.global.add.f64 	%fd2, [%rd4], %fd1;
$L__BB3_2:
	ret;

}
	// .globl	_Z17reductionKernelV5iPdS_
.visible .entry _Z17reductionKernelV5iPdS_(
	.param .u32 _Z17reductionKernelV5iPdS__param_0,
	.param .u64 .ptr .align 1 _Z17reductionKernelV5iPdS__param_1,
	.param .u64 .ptr .align 1 _Z17reductionKernelV5iPdS__param_2
)
{
	.reg .pred 	%p<12>;
	.reg .b32 	%r<9>;
	.reg .b64 	%rd<7>;
	.reg .b64 	%fd<37>;
	// demoted variable
	.shared .align 8 .b8 _ZZ17reductionKernelV5iPdS_E3s_a[8192];
	ld.param.u32 	%r4, [_Z17reductionKernelV5iPdS__param_0];
	ld.param.u64 	%rd1, [_Z17reductionKernelV5iPdS__param_1];
	ld.param.u64 	%rd2, [_Z17reductionKernelV5iPdS__param_2];
	mov.u32 	%r1, %tid.x;
	mov.u32 	%r5, %ctaid.x;
	mov.u32 	%r6, %ntid.x;
	mad.lo.s32 	%r2, %r5, %r6, %r1;
	setp.ge.s32 	%p1, %r2, %r4;
	mov.f64 	%fd36, 0d0000000000000000;
	@%p1 bra 	$L__BB4_2;
	cvta.to.global.u64 	%rd3, %rd1;
	mul.wide.u32 	%rd4, %r2, 8;
	add.s64 	%rd5, %rd3, %rd4;
	ld.global.f64 	%fd36, [%rd5];
$L__BB4_2:
	shl.b32 	%r7, %r1, 3;
	mov.u32 	%r8, _ZZ17reductionKernelV5iPdS_E3s_a;
	add.s32 	%r3, %r8, %r7;
	st.shared.f64 	[%r3], %fd36;
	bar.sync 	0;
	setp.gt.u32 	%p2, %r1, 511;
	@%p2 bra 	$L__BB4_4;
	ld.shared.f64 	%fd4, [%r3+4096];
	ld.shared.f64 	%fd5, [%r3];
	add.f64 	%fd6, %fd4, %fd5;
	st.shared.f64 	[%r3], %fd6;
$L__BB4_4:
	bar.sync 	0;
	setp.gt.u32 	%p3, %r1, 255;
	@%p3 bra 	$L__BB4_6;
	ld.shared.f64 	%fd7, [%r3+2048];
	ld.shared.f64 	%fd8, [%r3];
	add.f64 	%fd9, %fd7, %fd8;
	st.shared.f64 	[%r3], %fd9;
$L__BB4_6:
	bar.sync 	0;
	setp.gt.u32 	%p4, %r1, 127;
	@%p4 bra 	$L__BB4_8;
	ld.shared.f64 	%fd10, [%r3+1024];
	ld.shared.f64 	%fd11, [%r3];
	add.f64 	%fd12, %fd10, %fd11;
	st.shared.f64 	[%r3], %fd12;
$L__BB4_8:
	bar.sync 	0;
	setp.gt.u32 	%p5, %r1, 63;
	@%p5 bra 	$L__BB4_10;
	ld.shared.f64 	%fd13, [%r3+512];
	ld.shared.f64 	%fd14, [%r3];
	add.f64 	%fd15, %fd13, %fd14;
	st.shared.f64 	[%r3], %fd15;
$L__BB4_10:
	bar.sync 	0;
	setp.gt.u32 	%p6, %r1, 31;
	@%p6 bra 	$L__BB4_12;
	ld.shared.f64 	%fd16, [%r3+256];
	ld.shared.f64 	%fd17, [%r3];
	add.f64 	%fd18, %fd16, %fd17;
	st.shared.f64 	[%r3], %fd18;
$L__BB4_12:
	bar.sync 	0;
	setp.gt.u32 	%p7, %r1, 15;
	@%p7 bra 	$L__BB4_14;
	ld.shared.f64 	%fd19, [%r3+128];
	ld.shared.f64 	%fd20, [%r3];
	add.f64 	%fd21, %fd19, %fd20;
	st.shared.f64 	[%r3], %fd21;
$L__BB4_14:
	bar.sync 	0;
	setp.gt.u32 	%p8, %r1, 7;
	@%p8 bra 	$L__BB4_16;
	ld.shared.f64 	%fd22, [%r3+64];
	ld.shared.f64 	%fd23, [%r3];
	add.f64 	%fd24, %fd22, %fd23;
	st.shared.f64 	[%r3], %fd24;
$L__BB4_16:
	bar.sync 	0;
	setp.gt.u32 	%p9, %r1, 3;
	@%p9 bra 	$L__BB4_18;
	ld.shared.f64 	%fd25, [%r3+32];
	ld.shared.f64 	%fd26, [%r3];
	add.f64 	%fd27, %fd25, %fd26;
	st.shared.f64 	[%r3], %fd27;
$L__BB4_18:
	bar.sync 	0;
	setp.gt.u32 	%p10, %r1, 1;
	@%p10 bra 	$L__BB4_20;
	ld.shared.f64 	%fd28, [%r3+16];
	ld.shared.f64 	%fd29, [%r3];
	add.f64 	%fd30, %fd28, %fd29;
	st.shared.f64 	[%r3], %fd30;
$L__BB4_20:
	bar.sync 	0;
	setp.ne.s32 	%p11, %r1, 0;
	@%p11 bra 	$L__BB4_22;
	ld.shared.f64 	%fd31, [_ZZ17reductionKernelV5iPdS_E3s_a+8];
	ld.shared.f64 	%fd32, [%r3];
	add.f64 	%fd33, %fd31, %fd32;
	st.shared.f64 	[%r3], %fd33;
	ld.shared.f64 	%fd34, [_ZZ17reductionKernelV5iPdS_E3s_a];
	cvta.to.global.u64 	%rd6, %rd2;
	atom.global.add.f64 	%fd35, [%rd6], %fd34;
$L__BB4_22:
	ret;

}
	// .globl	_Z17reductionKernelV6iPdS_
.visible .entry _Z17reductionKernelV6iPdS_(
	.param .u32 _Z17reductionKernelV6iPdS__param_0,
	.param .u64 .ptr .align 1 _Z17reductionKernelV6iPdS__param_1,
	.param .u64 .ptr .align 1 _Z17reductionKernelV6iPdS__param_2
)
{
	.reg .pred 	%p<13>;
	.reg .b32 	%r<31>;
	.reg .b64 	%rd<7>;
	.reg .b64 	%fd<36>;
	// demoted variable
	.shared .align 8 .b8 _ZZ17reductionKernelV6iPdS_E3s_a[8192];
	ld.param.u32 	%r6, [_Z17reductionKernelV6iPdS__param_0];
	ld.param.u64 	%rd1, [_Z17reductionKernelV6iPdS__param_1];
	ld.param.u64 	%rd2, [_Z17reductionKernelV6iPdS__param_2];
	mov.u32 	%r1, %tid.x;
	mov.u32 	%r2, %tid.y;
	mov.u32 	%r7, %ctaid.x;
	mov.u32 	%r8, %ntid.x;
	mov.u32 	%r9, %ntid.y;
	mad.lo.s32 	%r10, %r9, %r7, %r2;
	mad.lo.s32 	%r3, %r10, %r8, %r1;
	setp.ge.s32 	%p1, %r3, %r6;
	mov.f64 	%fd35, 0d0000000000000000;
	@%p1 bra 	$L__BB5_2;
	cvta.to.global.u64 	%rd3, %rd1;
	mul.wide.u32 	%rd4, %r3, 8;
	add.s64 	%rd5, %rd3, %rd4;
	ld.global.f64 	%fd35, [%rd5];
$L__BB5_2:
	shl.b32 	%r11, %r2, 8;
	mov.u32 	%r12, _ZZ17reductionKernelV6iPdS_E3s_a;
	add.s32 	%r4, %r12, %r11;
	shl.b32 	%r13, %r1, 3;
	add.s32 	%r5, %r4, %r13;
	st.shared.f64 	[%r5], %fd35;
	bar.warp.sync 	-1;
	setp.gt.u32 	%p2, %r1, 15;
	@%p2 bra 	$L__BB5_4;
	ld.shared.f64 	%fd4, [%r5+128];
	ld.shared.f64 	%fd5, [%r5];
	add.f64 	%fd6, %fd4, %fd5;
	st.shared.f64 	[%r5], %fd6;
$L__BB5_4:
	bar.warp.sync 	-1;
	setp.gt.u32 	%p3, %r1, 7;
	@%p3 bra 	$L__BB5_6;
	ld.shared.f64 	%fd7, [%r5+64];
	ld.shared.f64 	%fd8, [%r5];
	add.f64 	%fd9, %fd7, %fd8;
	st.shared.f64 	[%r5], %fd9;
$L__BB5_6:
	bar.warp.sync 	-1;
	setp.gt.u32 	%p4, %r1, 3;
	@%p4 bra 	$L__BB5_8;
	ld.shared.f64 	%fd10, [%r5+32];
	ld.shared.f64 	%fd11, [%r5];
	add.f64 	%fd12, %fd10, %fd11;
	st.shared.f64 	[%r5], %fd12;
$L__BB5_8:
	bar.warp.sync 	-1;
	setp.gt.u32 	%p5, %r1, 1;
	@%p5 bra 	$L__BB5_10;
	ld.shared.f64 	%fd13, [%r5+16];
	ld.shared.f64 	%fd14, [%r5];
	add.f64 	%fd15, %fd13, %fd14;
	st.shared.f64 	[%r5], %fd15;
$L__BB5_10:
	bar.warp.sync 	-1;
	setp.ne.s32 	%p6, %r1, 0;
	@%p6 bra 	$L__BB5_12;
	ld.shared.f64 	%fd16, [%r4];
	ld.shared.f64 	%fd17, [%r4+8];
	add.f64 	%fd18, %fd16, %fd17;
	shl.b32 	%r14, %r2, 3;
	add.s32 	%r15, %r4, %r14;
	st.shared.f64 	[%r15], %fd18;
$L__BB5_12:
	bar.sync 	0;
	setp.ne.s32 	%p7, %r2, 0;
	@%p7 bra 	$L__BB5_23;
	setp.gt.u32 	%p8, %r1, 15;
	@%p8 bra 	$L__BB5_15;
	shl.b32 	%r16, %r1, 8;
	add.s32 	%r18, %r12, %r16;
	add.s32 	%r20, %r18, %r13;
	ld.shared.f64 	%fd19, [%r20];
	ld.shared.f64 	%fd20, [%r20+4224];
	add.f64 	%fd21, %fd19, %fd20;
	mad.lo.s32 	%r21, %r1, -248, %r18;
	st.shared.f64 	[%r21], %fd21;
$L__BB5_15:
	setp.gt.u32 	%p9, %r1, 7;
	bar.warp.sync 	-1;
	@%p9 bra 	$L__BB5_17;
	add.s32 	%r24, %r12, %r13;
	ld.shared.f64 	%fd22, [%r24+64];
	ld.shared.f64 	%fd23, [%r24];
	add.f64 	%fd24, %fd22, %fd23;
	st.shared.f64 	[%r24], %fd24;
$L__BB5_17:
	setp.gt.u32 	%p10, %r1, 3;
	bar.warp.sync 	-1;
	@%p10 bra 	$L__BB5_19;
	add.s32 	%r27, %r12, %r13;
	ld.shared.f64 	%fd25, [%r27+32];
	ld.shared.f64 	%fd26, [%r27];
	add.f64 	%fd27, %fd25, %fd26;
	st.shared.f64 	[%r27], %fd27;
$L__BB5_19:
	setp.gt.u32 	%p11, %r1, 1;
	bar.warp.sync 	-1;
	@%p11 bra 	$L__BB5_21;
	add.s32 	%r30, %r12, %r13;
	ld.shared.f64 	%fd28, [%r30+16];
	ld.shared.f64 	%fd29, [%r30];
	add.f64 	%fd30, %fd28, %fd29;
	st.shared.f64 	[%r30], %fd30;
$L__BB5_21:
	setp.ne.s32 	%p12, %r1, 0;
	bar.warp.sync 	-1;
	@%p12 bra 	$L__BB5_23;
	ld.shared.f64 	%fd31, [_ZZ17reductionKernelV6iPdS_E3s_a];
	ld.shared.f64 	%fd32, [_ZZ17reductionKernelV6iPdS_E3s_a+8];
	add.f64 	%fd33, %fd31, %fd32;
	cvta.to.global.u64 	%rd6, %rd2;
	atom.global.add.f64 	%fd34, [%rd6], %fd33;
$L__BB5_23:
	ret;

}
	// .globl	_Z17reductionKernelV7iPdS_
.visible .entry _Z17reductionKernelV7iPdS_(
	.param .u32 _Z17reductionKernelV7iPdS__param_0,
	.param .u64 .ptr .align 1 _Z17reductionKernelV7iPdS__param_1,
	.param .u64 .ptr .align 1 _Z17reductionKernelV7iPdS__param_2
)
{
	.reg .pred 	%p<18>;
	.reg .b32 	%r<59>;
	.reg .b64 	%rd<13>;
	.reg .b64 	%fd<56>;
	// demoted variable
	.shared .align 8 .b8 _ZZ17reductionKernelV7iPdS_E3s_a[8192];
	ld.param.u32 	%r20, [_Z17reductionKernelV7iPdS__param_0];
	ld.param.u64 	%rd3, [_Z17reductionKernelV7iPdS__param_1];
	ld.param.u64 	%rd2, [_Z17reductionKernelV7iPdS__param_2];
	cvta.to.global.u64 	%rd1, %rd3;
	mov.u32 	%r1, %tid.x;
	mov.u32 	%r2, %tid.y;
	mov.u32 	%r3, %ctaid.x;
	mov.u32 	%r4, %ntid.x;
	mov.u32 	%r5, %ntid.y;
	mul.lo.s32 	%r21, %r4, %r5;
	mov.u32 	%r6, %nctaid.x;
	mul.lo.s32 	%r7, %r21, %r6;
	mad.lo.s32 	%r22, %r5, %r3, %r2;
	mad.lo.s32 	%r57, %r22, %r4, %r1;
	setp.ge.s32 	%p1, %r57, %r20;
	mov.f64 	%fd55, 0d0000000000000000;
	@%p1 bra 	$L__BB6_7;
	add.s32 	%r23, %r6, %r3;
	mad.lo.s32 	%r24, %r5, %r23, %r2;
	mad.lo.s32 	%r25, %r4, %r24, %r1;
	max.s32 	%r26, %r20, %r25;
	setp.lt.s32 	%p2, %r25, %r20;
	selp.u32 	%r27, 1, 0, %p2;
	add.s32 	%r28, %r25, %r27;
	sub.s32 	%r29, %r26, %r28;
	div.u32 	%r30, %r29, %r7;
	add.s32 	%r9, %r30, %r27;
	and.b32  	%r31, %r9, 3;
	setp.eq.s32 	%p3, %r31, 3;
	mov.f64 	%fd55, 0d0000000000000000;
	@%p3 bra 	$L__BB6_4;
	add.s32 	%r32, %r9, 1;
	and.b32  	%r33, %r32, 3;
	neg.s32 	%r55, %r33;
	mov.f64 	%fd55, 0d0000000000000000;
$L__BB6_3:
	.pragma "nounroll";
	mul.wide.s32 	%rd4, %r57, 8;
	add.s64 	%rd5, %rd1, %rd4;
	ld.global.f64 	%fd12, [%rd5];
	add.f64 	%fd55, %fd55, %fd12;
	add.s32 	%r57, %r57, %r7;
	add.s32 	%r55, %r55, 1;
	setp.ne.s32 	%p4, %r55, 0;
	@%p4 bra 	$L__BB6_3;
$L__BB6_4:
	setp.lt.u32 	%p5, %r9, 3;
	@%p5 bra 	$L__BB6_7;
	mul.wide.s32 	%rd8, %r7, 8;
	shl.b32 	%r34, %r7, 2;
$L__BB6_6:
	mul.wide.s32 	%rd6, %r57, 8;
	add.s64 	%rd7, %rd1, %rd6;
	ld.global.f64 	%fd13, [%rd7];
	add.f64 	%fd14, %fd55, %fd13;
	add.s64 	%rd9, %rd7, %rd8;
	ld.global.f64 	%fd15, [%rd9];
	add.f64 	%fd16, %fd14, %fd15;
	add.s64 	%rd10, %rd9, %rd8;
	ld.global.f64 	%fd17, [%rd10];
	add.f64 	%fd18, %fd16, %fd17;
	add.s64 	%rd11, %rd10, %rd8;
	ld.global.f64 	%fd19, [%rd11];
	add.f64 	%fd55, %fd18, %fd19;
	add.s32 	%r57, %r34, %r57;
	setp.lt.s32 	%p6, %r57, %r20;
	@%p6 bra 	$L__BB6_6;
$L__BB6_7:
	shl.b32 	%r35, %r2, 8;
	mov.u32 	%r36, _ZZ17reductionKernelV7iPdS_E3s_a;
	add.s32 	%r18, %r36, %r35;
	shl.b32 	%r37, %r1, 3;
	add.s32 	%r19, %r18, %r37;
	st.shared.f64 	[%r19], %fd55;
	bar.warp.sync 	-1;
	setp.gt.u32 	%p7, %r1, 15;
	@%p7 bra 	$L__BB6_9;
	ld.shared.f64 	%fd20, [%r19+128];
	ld.shared.f64 	%fd21, [%r19];
	add.f64 	%fd22, %fd20, %fd21;
	st.shared.f64 	[%r19], %fd22;
$L__BB6_9:
	bar.warp.sync 	-1;
	setp.gt.u32 	%p8, %r1, 7;
	@%p8 bra 	$L__BB6_11;
	ld.shared.f64 	%fd23, [%r19+64];
	ld.shared.f64 	%fd24, [%r19];
	add.f64 	%fd25, %fd23, %fd24;
	st.shared.f64 	[%r19], %fd25;
$L__BB6_11:
	bar.warp.sync 	-1;
	setp.gt.u32 	%p9, %r1, 3;
	@%p9 bra 	$L__BB6_13;
	ld.shared.f64 	%fd26, [%r19+32];
	ld.shared.f64 	%fd27, [%r19];
	add.f64 	%fd28, %fd26, %fd27;
	st.shared.f64 	[%r19], %fd28;
$L__BB6_13:
	bar.warp.sync 	-1;
	setp.gt.u32 	%p10, %r1, 1;
	@%p10 bra 	$L__BB6_15;
	ld.shared.f64 	%fd29, [%r19+16];
	ld.shared.f64 	%fd30, [%r19];
	add.f64 	%fd31, %fd29, %fd30;
	st.shared.f64 	[%r19], %fd31;
$L__BB6_15:
	bar.warp.sync 	-1;
	setp.ne.s32 	%p11, %r1, 0;
	@%p11 bra 	$L__BB6_17;
	ld.shared.f64 	%fd32, [%r18];
	ld.shared.f64 	%fd33, [%r18+8];
	add.f64 	%fd34, %fd32, %fd33;
	shl.b32 	%r38, %r2, 3;
	add.s32 	%r39, %r18, %r38;
	st.shared.f64 	[%r39], %fd34;
$L__BB6_17:
	bar.sync 	0;
	setp.ne.s32 	%p12, %r2, 0;
	@%p12 bra 	$L__BB6_28;
	setp.gt.u32 	%p13, %r1, 15;
	@%p13 bra 	$L__BB6_20;
	shl.b32 	%r40, %r1, 8;
	add.s32 	%r42, %r36, %r40;
	add.s32 	%r44, %r42, %r37;
	ld.shared.f64 	%fd35, [%r44];
	ld.shared.f64 	%fd36, [%r44+4224];
	add.f64 	%fd37, %fd35, %fd36;
	mad.lo.s32 	%r45, %r1, -248, %r42;
	st.shared.f64 	[%r45], %fd37;
$L__BB6_20:
	setp.gt.u32 	%p14, %r1, 7;
	bar.warp.sync 	-1;
	@%p14 bra 	$L__BB6_22;
	add.s32 	%r48, %r36, %r37;
	ld.shared.f64 	%fd38, [%r48+64];
	ld.shared.f64 	%fd39, [%r48];
	add.f64 	%fd40, %fd38, %fd39;
	st.shared.f64 	[%r48], %fd40;
$L__BB6_22:
	setp.gt.u32 	%p15, %r1, 3;
	bar.warp.sync 	-1;
	@%p15 bra 	$L__BB6_24;
	add.s32 	%r51, %r36, %r37;
	ld.shared.f64 	%fd41, [%r51+32];
	ld.shared.f64 	%fd42, [%r51];
	add.f64 	%fd43, %fd41, %fd42;
	st.shared.f64 	[%r51], %fd43;
$L__BB6_24:
	setp.gt.u32 	%p16, %r1, 1;
	bar.warp.sync 	-1;
	@%p16 bra 	$L__BB6_26;
	add.s32 	%r54, %r36, %r37;
	ld.shared.f64 	%fd44, [%r54+16];
	ld.shared.f64 	%fd45, [%r54];
	add.f64 	%fd46, %fd44, %fd45;
	st.shared.f64 	[%r54], %fd46;
$L__BB6_26:
	setp.ne.s32 	%p17, %r1, 0;
	bar.warp.sync 	-1;
	@%p17 bra 	$L__BB6_28;
	ld.shared.f64 	%fd47, [_ZZ17reductionKernelV7iPdS_E3s_a];
	ld.shared.f64 	%fd48, [_ZZ17reductionKernelV7iPdS_E3s_a+8];
	add.f64 	%fd49, %fd47, %fd48;
	cvta.to.global.u64 	%rd12, %rd2;
	atom.global.add.f64 	%fd50, [%rd12], %fd49;
$L__BB6_28:
	ret;

}


// ===== COMPILED SASS (sm_100) =====

	.target	sm_100

	.elftype	@"ET_EXEC"


//--------------------- .note.nv.tkinfo           --------------------------
	.section	.note.nv.tkinfo,"",@"SHT_NOTE"
	.sectionflags	@"SHF_NOTE_NV_TKINFO"
	.tkinfo
        /*0018*/ 	.word	0x00000002
        /*0030*/ 	.string	""
        /*0030*/ 	.string	"ptxas"
        /*0030*/ 	.string	"Cuda compilation tools, release 13.0, V13.0.88"
        /*0030*/ 	.string	"Build cuda_13.0.r13.0/compiler.36424714_0"
        /*0030*/ 	.string	"-arch sm_100 -m 64 "



//--------------------- .note.nv.cuinfo           --------------------------
	.section	.note.nv.cuinfo,"",@"SHT_NOTE"
	.sectionflags	@"SHF_NOTE_NV_CUINFO"
        /*0018*/ 	.short	0x0002
        /*001a*/ 	.short	0x0064
        /*001c*/ 	.short	0x0082
	.zero		2


//--------------------- .nv.info                  --------------------------
	.section	.nv.info,"",@"SHT_CUDA_INFO"
	.align	4


	//----- nvinfo : EIATTR_REGCOUNT
	.align		4
        /*0000*/ 	.byte	0x04, 0x2f
        /*0002*/ 	.short	(.L_1 - .L_0)
	.align		4
.L_0:
        /*0004*/ 	.word	index@(_Z17reductionKernelV1iPdS_)
        /*0008*/ 	.word	0x00000015


	//----- nvinfo : EIATTR_FRAME_SIZE
	.align		4
.L_1:
        /*000c*/ 	.byte	0x04, 0x11
        /*000e*/ 	.short	(.L_3 - .L_2)
	.align		4
.L_2:
        /*0010*/ 	.word	index@(_Z17reductionKernelV1iPdS_)
        /*0014*/ 	.word	0x00000000


	//----- nvinfo : EIATTR_REGCOUNT
	.align		4
.L_3:
        /*0018*/ 	.byte	0x04, 0x2f
        /*001a*/ 	.short	(.L_5 - .L_4)
	.align		4
.L_4:
        /*001c*/ 	.word	index@(_Z17reductionKernelV2iPdS_)
        /*0020*/ 	.word	0x0000001c


	//----- nvinfo : EIATTR_FRAME_SIZE
	.align		4
.L_5:
        /*0024*/ 	.byte	0x04, 0x11
        /*0026*/ 	.short	(.L_7 - .L_6)
	.align		4
.L_6:
        /*0028*/ 	.word	index@(_Z17reductionKernelV2iPdS_)
        /*002c*/ 	.word	0x00000000


	//----- nvinfo : EIATTR_REGCOUNT
	.align		4
.L_7:
        /*0030*/ 	.byte	0x04, 0x2f
        /*0032*/ 	.short	(.L_9 - .L_8)
	.align		4
.L_8:
        /*0034*/ 	.word	index@(_Z17reductionKernelV3iPdS_)
        /*0038*/ 	.word	0x0000000a


	//----- nvinfo : EIATTR_FRAME_SIZE
	.align		4
.L_9:
        /*003c*/ 	.byte	0x04, 0x11
        /*003e*/ 	.short	(.L_11 - .L_10)
	.align		4
.L_10:
        /*0040*/ 	.word	index@(_Z17reductionKernelV3iPdS_)
        /*0044*/ 	.word	0x00000000


	//----- nvinfo : EIATTR_REGCOUNT
	.align		4
.L_11:
        /*0048*/ 	.byte	0x04, 0x2f
        /*004a*/ 	.short	(.L_13 - .L_12)
	.align		4
.L_12:
        /*004c*/ 	.word	index@(_Z17reductionKernelV4iPdS_)
        /*0050*/ 	.word	0x00000008


	//----- nvinfo : EIATTR_FRAME_SIZE
	.align		4
.L_13:
        /*0054*/ 	.byte	0x04, 0x11
        /*0056*/ 	.short	(.L_15 - .L_14)
	.align		4
.L_14:
        /*0058*/ 	.word	index@(_Z17reductionKernelV4iPdS_)
        /*005c*/ 	.word	0x00000000


	//----- nvinfo : EIATTR_REGCOUNT
	.align		4
.L_15:
        /*0060*/ 	.byte	0x04, 0x2f
        /*0062*/ 	.short	(.L_17 - .L_16)
	.align		4
.L_16:
        /*0064*/ 	.word	index@(_Z17reductionKernelV5iPdS_)
        /*0068*/ 	.word	0x0000000e


	//----- nvinfo : EIATTR_FRAME_SIZE
	.align		4
.L_17:
        /*006c*/ 	.byte	0x04, 0x11
        /*006e*/ 	.short	(.L_19 - .L_18)
	.align		4
.L_18:
        /*0070*/ 	.word	index@(_Z17reductionKernelV5iPdS_)
        /*0074*/ 	.word	0x00000000


	//----- nvinfo : EIATTR_REGCOUNT
	.align		4
.L_19:
        /*0078*/ 	.byte	0x04, 0x2f
        /*007a*/ 	.short	(.L_21 - .L_20)
	.align		4
.L_20:
        /*007c*/ 	.word	index@(_Z17reductionKernelV6iPdS_)
        /*0080*/ 	.word	0x00000012


	//----- nvinfo : EIATTR_FRAME_SIZE
	.align		4
.L_21:
        /*0084*/ 	.byte	0x04, 0x11
        /*0086*/ 	.short	(.L_23 - .L_22)
	.align		4
.L_22:
        /*0088*/ 	.word	index@(_Z17reductionKernelV6iPdS_)
        /*008c*/ 	.word	0x00000000


	//----- nvinfo : EIATTR_REGCOUNT
	.align		4
.L_23:
        /*0090*/ 	.byte	0x04, 0x2f
        /*0092*/ 	.short	(.L_25 - .L_24)
	.align		4
.L_24:
        /*0094*/ 	.word	index@(_Z17reductionKernelV7iPdS_)
        /*0098*/ 	.word	0x00000018


	//----- nvinfo : EIATTR_FRAME_SIZE
	.align		4
.L_25:
        /*009c*/ 	.byte	0x04, 0x11
        /*009e*/ 	.short	(.L_27 - .L_26)
	.align		4
.L_26:
        /*00a0*/ 	.word	index@(_Z17reductionKernelV7iPdS_)
        /*00a4*/ 	.word	0x00000000


	//----- nvinfo : EIATTR_MIN_STACK_SIZE
	.align		4
.L_27:
        /*00a8*/ 	.byte	0x04, 0x12
        /*00aa*/ 	.short	(.L_29 - .L_28)
	.align		4
.L_28:
        /*00ac*/ 	.word	index@(_Z17reductionKernelV7iPdS_)
        /*00b0*/ 	.word	0x00000000


	//----- nvinfo : EIATTR_MIN_STACK_SIZE
	.align		4
.L_29:
        /*00b4*/ 	.byte	0x04, 0x12
        /*00b6*/ 	.short	(.L_31 - .L_30)
	.align		4
.L_30:
        /*00b8*/ 	.word	index@(_Z17reductionKernelV6iPdS_)
        /*00bc*/ 	.word	0x00000000


	//----- nvinfo : EIATTR_MIN_STACK_SIZE
	.align		4
.L_31:
        /*00c0*/ 	.byte	0x04, 0x12
        /*00c2*/ 	.short	(.L_33 - .L_32)
	.align		4
.L_32:
        /*00c4*/ 	.word	index@(_Z17reductionKernelV5iPdS_)
        /*00c8*/ 	.word	0x00000000


	//----- nvinfo : EIATTR_MIN_STACK_SIZE
	.align		4
.L_33:
        /*00cc*/ 	.byte	0x04, 0x12
        /*00ce*/ 	.short	(.L_35 - .L_34)
	.align		4
.L_34:
        /*00d0*/ 	.word	index@(_Z17reductionKernelV4iPdS_)
        /*00d4*/ 	.word	0x00000000


	//----- nvinfo : EIATTR_MIN_STACK_SIZE
	.align		4
.L_35:
        /*00d8*/ 	.byte	0x04, 0x12
        /*00da*/ 	.short	(.L_37 - .L_36)
	.align		4
.L_36:
        /*00dc*/ 	.word	index@(_Z17reductionKernelV3iPdS_)
        /*00e0*/ 	.word	0x00000000


	//----- nvinfo : EIATTR_MIN_STACK_SIZE
	.align		4
.L_37:
        /*00e4*/ 	.byte	0x04, 0x12
        /*00e6*/ 	.short	(.L_39 - .L_38)
	.align		4
.L_38:
        /*00e8*/ 	.word	index@(_Z17reductionKernelV2iPdS_)
        /*00ec*/ 	.word	0x00000000


	//----- nvinfo : EIATTR_MIN_STACK_SIZE
	.align		4
.L_39:
        /*00f0*/ 	.byte	0x04, 0x12
        /*00f2*/ 	.short	(.L_41 - .L_40)
	.align		4
.L_40:
        /*00f4*/ 	.word	index@(_Z17reductionKernelV1iPdS_)
        /*00f8*/ 	.word	0x00000000
.L_41:


//--------------------- .nv.compat                --------------------------
	.section	.nv.compat,"",@"SHT_CUDA_COMPAT_INFO"
	.align	4
        /*0000*/ 	.byte	0x02, 0x09, 0x00, 0x00, 0x02, 0x02, 0x01, 0x00, 0x02, 0x05, 0x05, 0x00, 0x03, 0x07, 0x01, 0x01
        /*0010*/ 	.byte	0x02, 0x03, 0x00, 0x00, 0x02, 0x06, 0x01, 0x00, 0x04, 0x0b, 0x08, 0x00, 0x01, 0x00, 0x00, 0x00
        /*0020*/ 	.byte	0x00, 0x00, 0x00, 0x00


//--------------------- .nv.info._Z17reductionKernelV7iPdS_ --------------------------
	.section	.nv.info._Z17reductionKernelV7iPdS_,"",@"SHT_CUDA_INFO"
	.sectionflags	@""
	.align	4


	//----- nvinfo : EIATTR_CUDA_API_VERSION
	.align		4
        /*0000*/ 	.byte	0x04, 0x37
        /*0002*/ 	.short	(.L_43 - .L_42)
.L_42:
        /*0004*/ 	.word	0x00000082


	//----- nvinfo : EIATTR_KPARAM_INFO
	.align		4
.L_43:
        /*0008*/ 	.byte	0x04, 0x17
        /*000a*/ 	.short	(.L_45 - .L_44)
.L_44:
        /*000c*/ 	.word	0x00000000
        /*0010*/ 	.short	0x0002
        /*0012*/ 	.short	0x0010
        /*0014*/ 	.byte	0x00, 0xf5, 0x21, 0x00


	//----- nvinfo : EIATTR_KPARAM_INFO
	.align		4
.L_45:
        /*0018*/ 	.byte	0x04, 0x17
        /*001a*/ 	.short	(.L_47 - .L_46)
.L_46:
        /*001c*/ 	.word	0x00000000
        /*0020*/ 	.short	0x0001
        /*0022*/ 	.short	0x0008
        /*0024*/ 	.byte	0x00, 0xf5, 0x21, 0x00


	//----- nvinfo : EIATTR_KPARAM_INFO
	.align		4
.L_47:
        /*0028*/ 	.byte	0x04, 0x17
        /*002a*/ 	.short	(.L_49 - .L_48)
.L_48:
        /*002c*/ 	.word	0x00000000
        /*0030*/ 	.short	0x0000
        /*0032*/ 	.short	0x0000
        /*0034*/ 	.byte	0x00, 0xf0, 0x11, 0x00


	//----- nvinfo : EIATTR_SPARSE_MMA_MASK
	.align		4
.L_49:
        /*0038*/ 	.byte	0x03, 0x50
        /*003a*/ 	.short	0x0000


	//----- nvinfo : EIATTR_MAXREG_COUNT
	.align		4
        /*003c*/ 	.byte	0x03, 0x1b
        /*003e*/ 	.short	0x00ff


	//----- nvinfo : EIATTR_NUM_BARRIERS
	.align		4
        /*0040*/ 	.byte	0x02, 0x4c
        /*0042*/ 	.byte	0x01
	.zero		1


	//----- nvinfo : EIATTR_MERCURY_ISA_VERSION
	.align		4
        /*0044*/ 	.byte	0x03, 0x5f
        /*0046*/ 	.short	0x0101


	//----- nvinfo : EIATTR_COOP_GROUP_MASK_REGIDS
	.align		4
        /*0048*/ 	.byte	0x04, 0x29
        /*004a*/ 	.short	(.L_51 - .L_50)


	//   ....[0]....
.L_50:
        /*004c*/ 	.word	0xffffffff


	//   ....[1]....
        /*0050*/ 	.word	0xffffffff


	//   ....[2]....
        /*0054*/ 	.word	0xffffffff


	//   ....[3]....
        /*0058*/ 	.word	0xffffffff


	//   ....[4]....
        /*005c*/ 	.word	0xffffffff


	//   ....[5]....
        /*0060*/ 	.word	0xffffffff


	//   ....[6]....
        /*0064*/ 	.word	0xffffffff


	//   ....[7]....
        /*0068*/ 	.word	0xffffffff


	//   ....[8]....
        /*006c*/ 	.word	0xffffffff


	//----- nvinfo : EIATTR_COOP_GROUP_INSTR_OFFSETS
	.align		4
.L_51:
        /*0070*/ 	.byte	0x04, 0x28
        /*0072*/ 	.short	(.L_53 - .L_52)


	//   ....[0]....
.L_52:
        /*0074*/ 	.word	0x000005c0


	//   ....[1]....
        /*0078*/ 	.word	0x00000610


	//   ....[2]....
        /*007c*/ 	.word	0x00000660


	//   ....[3]....
        /*0080*/ 	.word	0x000006c0


	//   ....[4]....
        /*0084*/ 	.word	0x00000710


	//   ....[5]....
        /*0088*/ 	.word	0x00000800


	//   ....[6]....
        /*008c*/ 	.word	0x00000850


	//   ....[7]....
        /*0090*/ 	.word	0x000008b0


	//   ....[8]....
        /*0094*/ 	.word	0x00000900


	//----- nvinfo : EIATTR_VRC_CTA_INIT_COUNT
	.align		4
.L_53:
        /*0098*/ 	.byte	0x02, 0x4a
	.zero		1
	.zero		1


	//----- nvinfo : EIATTR_EXIT_INSTR_OFFSETS
	.align		4
        /*009c*/ 	.byte	0x04, 0x1c
        /*009e*/ 	.short	(.L_55 - .L_54)


	//   ....[0]....
.L_54:
        /*00a0*/ 	.word	0x00000760


	//   ....[1]....
        /*00a4*/ 	.word	0x00000910


	//   ....[2]....
        /*00a8*/ 	.word	0x00000960


	//----- nvinfo : EIATTR_CRS_STACK_SIZE
	.align		4
.L_55:
        /*00ac*/ 	.byte	0x04, 0x1e
        /*00ae*/ 	.short	(.L_57 - .L_56)
.L_56:
        /*00b0*/ 	.word	0x00000000


	//----- nvinfo : EIATTR_CBANK_PARAM_SIZE
	.align		4
.L_57:
        /*00b4*/ 	.byte	0x03, 0x19
        /*00b6*/ 	.short	0x0018


	//----- nvinfo : EIATTR_PARAM_CBANK
	.align		4
        /*00b8*/ 	.byte	0x04, 0x0a
        /*00ba*/ 	.short	(.L_59 - .L_58)
	.align		4
.L_58:
        /*00bc*/ 	.word	index@(.nv.constant0._Z17reductionKernelV7iPdS_)
        /*00c0*/ 	.short	0x0380
        /*00c2*/ 	.short	0x0018


	//----- nvinfo : EIATTR_SW_WAR
	.align		4
.L_59:
        /*00c4*/ 	.byte	0x04, 0x36
        /*00c6*/ 	.short	(.L_61 - .L_60)
.L_60:
        /*00c8*/ 	.word	0x00000008
.L_61:


//--------------------- .nv.info._Z17reductionKernelV6iPdS_ --------------------------
	.section	.nv.info._Z17reductionKernelV6iPdS_,"",@"SHT_CUDA_INFO"
	.sectionflags	@""
	.align	4


	//----- nvinfo : EIATTR_CUDA_API_VERSION
	.align		4
        /*0000*/ 	.byte	0x04, 0x37
        /*0002*/ 	.short	(.L_63 - .L_62)
.L_62:
        /*0004*/ 	.word	0x00000082


	//----- nvinfo : EIATTR_KPARAM_INFO
	.align		4
.L_63:
        /*0008*/ 	.byte	0x04, 0x17
        /*000a*/ 	.short	(.L_65 - .L_64)
.L_64:
        /*000c*/ 	.word	0x00000000
        /*0010*/ 	.short	0x0002
        /*0012*/ 	.short	0x0010
        /*0014*/ 	.byte	0x00, 0xf5, 0x21, 0x00


	//----- nvinfo : EIATTR_KPARAM_INFO
	.align		4
.L_65:
        /*0018*/ 	.byte	0x04, 0x17
        /*001a*/ 	.short	(.L_67 - .L_66)
.L_66:
        /*001c*/ 	.word	0x00000000
        /*0020*/ 	.short	0x0001
        /*0022*/ 	.short	0x0008
        /*0024*/ 	.byte	0x00, 0xf5, 0x21, 0x00


	//----- nvinfo : EIATTR_KPARAM_INFO
	.align		4
.L_67:
        /*0028*/ 	.byte	0x04, 0x17
        /*002a*/ 	.short	(.L_69 - .L_68)
.L_68:
        /*002c*/ 	.word	0x00000000
        /*0030*/ 	.short	0x0000
        /*0032*/ 	.short	0x0000
        /*0034*/ 	.byte	0x00, 0xf0, 0x11, 0x00


	//----- nvinfo : EIATTR_SPARSE_MMA_MASK
	.align		4
.L_69:
        /*0038*/ 	.byte	0x03, 0x50
        /*003a*/ 	.short	0x0000


	//----- nvinfo : EIATTR_MAXREG_COUNT
	.align		4
        /*003c*/ 	.byte	0x03, 0x1b
        /*003e*/ 	.short	0x00ff


	//----- nvinfo : EIATTR_NUM_BARRIERS
	.align		4
        /*0040*/ 	.byte	0x02, 0x4c
        /*0042*/ 	.byte	0x01
	.zero		1


	//----- nvinfo : EIATTR_MERCURY_ISA_VERSION
	.align		4
        /*0044*/ 	.byte	0x03, 0x5f
        /*0046*/ 	.short	0x0101


	//----- nvinfo : EIATTR_COOP_GROUP_MASK_REGIDS
	.align		4
        /*0048*/ 	.byte	0x04, 0x29
        /*004a*/ 	.short	(.L_71 - .L_70)


	//   ....[0]....
.L_70:
        /*004c*/ 	.word	0xffffffff


	//   ....[1]....
        /*0050*/ 	.word	0xffffffff


	//   ....[2]....
        /*0054*/ 	.word	0xffffffff


	//   ....[3]....
        /*0058*/ 	.word	0xffffffff


	//   ....[4]....
        /*005c*/ 	.word	0xffffffff


	//   ....[5]....
        /*0060*/ 	.word	0xffffffff


	//   ....[6]....
        /*0064*/ 	.word	0xffffffff


	//   ....[7]....
        /*0068*/ 	.word	0xffffffff


	//   ....[8]....
        /*006c*/ 	.word	0xffffffff


	//----- nvinfo : EIATTR_COOP_GROUP_INSTR_OFFSETS
	.align		4
.L_71:
        /*0070*/ 	.byte	0x04, 0x28
        /*0072*/ 	.short	(.L_73 - .L_72)


	//   ....[0]....
.L_72:
        /*0074*/ 	.word	0x000001c0


	//   ....[1]....
        /*0078*/ 	.word	0x00000210


	//   ....[2]....
        /*007c*/ 	.word	0x00000260


	//   ....[3]....
        /*0080*/ 	.word	0x000002b0


	//   ....[4]....
        /*0084*/ 	.word	0x00000300


	//   ....[5]....
        /*0088*/ 	.word	0x000003f0


	//   ....[6]....
        /*008c*/ 	.word	0x00000450


	//   ....[7]....
        /*0090*/ 	.word	0x000004a0


	//   ....[8]....
        /*0094*/ 	.word	0x000004f0


	//----- nvinfo : EIATTR_VRC_CTA_INIT_COUNT
	.align		4
.L_73:
        /*0098*/ 	.byte	0x02, 0x4a
	.zero		1
	.zero		1


	//----- nvinfo : EIATTR_EXIT_INSTR_OFFSETS
	.align		4
        /*009c*/ 	.byte	0x04, 0x1c
        /*009e*/ 	.short	(.L_75 - .L_74)


	//   ....[0]....
.L_74:
        /*00a0*/ 	.word	0x00000350


	//   ....[1]....
        /*00a4*/ 	.word	0x00000500


	//   ....[2]....
        /*00a8*/ 	.word	0x00000550


	//----- nvinfo : EIATTR_CBANK_PARAM_SIZE
	.align		4
.L_75:
        /*00ac*/ 	.byte	0x03, 0x19
        /*00ae*/ 	.short	0x0018


	//----- nvinfo : EIATTR_PARAM_CBANK
	.align		4
        /*00b0*/ 	.byte	0x04, 0x0a
        /*00b2*/ 	.short	(.L_77 - .L_76)
	.align		4
.L_76:
        /*00b4*/ 	.word	index@(.nv.constant0._Z17reductionKernelV6iPdS_)
        /*00b8*/ 	.short	0x0380
        /*00ba*/ 	.short	0x0018


	//----- nvinfo : EIATTR_SW_WAR
	.align		4
.L_77:
        /*00bc*/ 	.byte	0x04, 0x36
        /*00be*/ 	.short	(.L_79 - .L_78)
.L_78:
        /*00c0*/ 	.word	0x00000008
.L_79:


//--------------------- .nv.info._Z17reductionKernelV5iPdS_ --------------------------
	.section	.nv.info._Z17reductionKernelV5iPdS_,"",@"SHT_CUDA_INFO"
	.sectionflags	@""
	.align	4


	//----- nvinfo : EIATTR_CUDA_API_VERSION
	.align		4
        /*0000*/ 	.byte	0x04, 0x37
        /*0002*/ 	.short	(.L_81 - .L_80)
.L_80:
        /*0004*/ 	.word	0x00000082


	//----- nvinfo : EIATTR_KPARAM_INFO
	.align		4
.L_81:
        /*0008*/ 	.byte	0x04, 0x17
        /*000a*/ 	.short	(.L_83 - .L_82)
.L_82:
        /*000c*/ 	.word	0x00000000
        /*0010*/ 	.short	0x0002
        /*0012*/ 	.short	0x0010
        /*0014*/ 	.byte	0x00, 0xf5, 0x21, 0x00


	//----- nvinfo : EIATTR_KPARAM_INFO
	.align		4
.L_83:
        /*0018*/ 	.byte	0x04, 0x17
        /*001a*/ 	.short	(.L_85 - .L_84)
.L_84:
        /*001c*/ 	.word	0x00000000
        /*0020*/ 	.short	0x0001
        /*0022*/ 	.short	0x0008
        /*0024*/ 	.byte	0x00, 0xf5, 0x21, 0x00


	//----- nvinfo : EIATTR_KPARAM_INFO
	.align		4
.L_85:
        /*0028*/ 	.byte	0x04, 0x17
        /*002a*/ 	.short	(.L_87 - .L_86)
.L_86:
        /*002c*/ 	.word	0x00000000
        /*0030*/ 	.short	0x0000
        /*0032*/ 	.short	0x0000
        /*0034*/ 	.byte	0x00, 0xf0, 0x11, 0x00


	//----- nvinfo : EIATTR_SPARSE_MMA_MASK
	.align		4
.L_87:
        /*0038*/ 	.byte	0x03, 0x50
        /*003a*/ 	.short	0x0000


	//----- nvinfo : EIATTR_MAXREG_COUNT
	.align		4
        /*003c*/ 	.byte	0x03, 0x1b
        /*003e*/ 	.short	0x00ff


	//----- nvinfo : EIATTR_NUM_BARRIERS
	.align		4
        /*0040*/ 	.byte	0x02, 0x4c
        /*0042*/ 	.byte	0x01
	.zero		1


	//----- nvinfo : EIATTR_MERCURY_ISA_VERSION
	.align		4
        /*0044*/ 	.byte	0x03, 0x5f
        /*0046*/ 	.short	0x0101


	//----- nvinfo : EIATTR_VRC_CTA_INIT_COUNT
	.align		4
        /*0048*/ 	.byte	0x02, 0x4a
	.zero		1
	.zero		1


	//----- nvinfo : EIATTR_EXIT_INSTR_OFFSETS
	.align		4
        /*004c*/ 	.byte	0x04, 0x1c
        /*004e*/ 	.short	(.L_89 - .L_88)


	//   ....[0]....
.L_88:
        /*0050*/ 	.word	0x00000490


	//   ....[1]....
        /*0054*/ 	.word	0x00000510


	//----- nvinfo : EIATTR_CBANK_PARAM_SIZE
	.align		4
.L_89:
        /*0058*/ 	.byte	0x03, 0x19
        /*005a*/ 	.short	0x0018


	//----- nvinfo : EIATTR_PARAM_CBANK
	.align		4
        /*005c*/ 	.byte	0x04, 0x0a
        /*005e*/ 	.short	(.L_91 - .L_90)
	.align		4
.L_90:
        /*0060*/ 	.word	index@(.nv.constant0._Z17reductionKernelV5iPdS_)
        /*0064*/ 	.short	0x0380
        /*0066*/ 	.short	0x0018


	//----- nvinfo : EIATTR_SW_WAR
	.align		4
.L_91:
        /*0068*/ 	.byte	0x04, 0x36
        /*006a*/ 	.short	(.L_93 - .L_92)
.L_92:
        /*006c*/ 	.word	0x00000008
.L_93:


//--------------------- .nv.info._Z17reductionKernelV4iPdS_ --------------------------
	.section	.nv.info._Z17reductionKernelV4iPdS_,"",@"SHT_CUDA_INFO"
	.sectionflags	@""
	.align	4


	//----- nvinfo : EIATTR_CUDA_API_VERSION
	.align		4
        /*0000*/ 	.byte	0x04, 0x37
        /*0002*/ 	.short	(.L_95 - .L_94)
.L_94:
        /*0004*/ 	.word	0x00000082


	//----- nvinfo : EIATTR_KPARAM_INFO
	.align		4
.L_95:
        /*0008*/ 	.byte	0x04, 0x17
        /*000a*/ 	.short	(.L_97 - .L_96)
.L_96:
        /*000c*/ 	.word	0x00000000
        /*0010*/ 	.short	0x0002
        /*0012*/ 	.short	0x0010
        /*0014*/ 	.byte	0x00, 0xf5, 0x21, 0x00


	//----- nvinfo : EIATTR_KPARAM_INFO
	.align		4
.L_97:
        /*0018*/ 	.byte	0x04, 0x17
        /*001a*/ 	.short	(.L_99 - .L_98)
.L_98:
        /*001c*/ 	.word	0x00000000
        /*0020*/ 	.short	0x0001
        /*0022*/ 	.short	0x0008
        /*0024*/ 	.byte	0x00, 0xf5, 0x21, 0x00


	//----- nvinfo : EIATTR_KPARAM_INFO
	.align		4
.L_99:
        /*0028*/ 	.byte	0x04, 0x17
        /*002a*/ 	.short	(.L_101 - .L_100)
.L_100:
        /*002c*/ 	.word	0x00000000
        /*0030*/ 	.short	0x0000
        /*0032*/ 	.short	0x0000
        /*0034*/ 	.byte	0x00, 0xf0, 0x11, 0x00


	//----- nvinfo : EIATTR_SPARSE_MMA_MASK
	.align		4
.L_101:
        /*0038*/ 	.byte	0x03, 0x50
        /*003a*/ 	.short	0x0000


	//----- nvinfo : EIATTR_MAXREG_COUNT
	.align		4
        /*003c*/ 	.byte	0x03, 0x1b
        /*003e*/ 	.short	0x00ff


	//----- nvinfo : EIATTR_MERCURY_ISA_VERSION
	.align		4
        /*0040*/ 	.byte	0x03, 0x5f
        /*0042*/ 	.short	0x0101


	//----- nvinfo : EIATTR_VRC_CTA_INIT_COUNT
	.align		4
        /*0044*/ 	.byte	0x02, 0x4a
	.zero		1
	.zero		1


	//----- nvinfo : EIATTR_EXIT_INSTR_OFFSETS
	.align		4
        /*0048*/ 	.byte	0x04, 0x1c
        /*004a*/ 	.short	(.L_103 - .L_102)


	//   ....[0]....
.L_102:
        /*004c*/ 	.word	0x00000070


	//   ....[1]....
        /*0050*/ 	.word	0x000000e0


	//----- nvinfo : EIATTR_CBANK_PARAM_SIZE
	.align		4
.L_103:
        /*0054*/ 	.byte	0x03, 0x19
        /*0056*/ 	.short	0x0018


	//----- nvinfo : EIATTR_PARAM_CBANK
	.align		4
        /*0058*/ 	.byte	0x04, 0x0a
        /*005a*/ 	.short	(.L_105 - .L_104)
	.align		4
.L_104:
        /*005c*/ 	.word	index@(.nv.constant0._Z17reductionKernelV4iPdS_)
        /*0060*/ 	.short	0x0380
        /*0062*/ 	.short	0x0018


	//----- nvinfo : EIATTR_SW_WAR
	.align		4
.L_105:
        /*0064*/ 	.byte	0x04, 0x36
        /*0066*/ 	.short	(.L_107 - .L_106)
.L_106:
        /*0068*/ 	.word	0x00000008
.L_107:


//--------------------- .nv.info._Z17reductionKernelV3iPdS_ --------------------------
	.section	.nv.info._Z17reductionKernelV3iPdS_,"",@"SHT_CUDA_INFO"
	.sectionflags	@""
	.align	4


	//----- nvinfo : EIATTR_CUDA_API_VERSION
	.align		4
        /*0000*/ 	.byte	0x04, 0x37
        /*0002*/ 	.short	(.L_109 - .L_108)
.L_108:
        /*0004*/ 	.word	0x00000082


	//----- nvinfo : EIATTR_KPARAM_INFO
	.align		4
.L_109:
        /*0008*/ 	.byte	0x04, 0x17
        /*000a*/ 	.short	(.L_111 - .L_110)
.L_110:
        /*000c*/ 	.word	0x00000000
        /*0010*/ 	.short	0x0002
        /*0012*/ 	.short	0x0010
        /*0014*/ 	.byte	0x00, 0xf5, 0x21, 0x00


	//----- nvinfo : EIATTR_KPARAM_INFO
	.align		4
.L_111:
        /*0018*/ 	.byte	0x04, 0x17
        /*001a*/ 	.short	(.L_113 - .L_112)
.L_112:
        /*001c*/ 	.word	0x00000000
        /*0020*/ 	.short	0x0001
        /*0022*/ 	.short	0x0008
        /*0024*/ 	.byte	0x00, 0xf5, 0x21, 0x00


	//----- nvinfo : EIATTR_KPARAM_INFO
	.align		4
.L_113:
        /*0028*/ 	.byte	0x04, 0x17
        /*002a*/ 	.short	(.L_115 - .L_114)
.L_114:
        /*002c*/ 	.word	0x00000000
        /*0030*/ 	.short	0x0000
        /*0032*/ 	.short	0x0000
        /*0034*/ 	.byte	0x00, 0xf0, 0x11, 0x00


	//----- nvinfo : EIATTR_SPARSE_MMA_MASK
	.align		4
.L_115:
        /*0038*/ 	.byte	0x03, 0x50
        /*003a*/ 	.short	0x0000


	//----- nvinfo : EIATTR_MAXREG_COUNT
	.align		4
        /*003c*/ 	.byte	0x03, 0x1b
        /*003e*/ 	.short	0x00ff


	//----- nvinfo : EIATTR_MERCURY_ISA_VERSION
	.align		4
        /*0040*/ 	.byte	0x03, 0x5f
        /*0042*/ 	.short	0x0101


	//----- nvinfo : EIATTR_VRC_CTA_INIT_COUNT
	.align		4
        /*0044*/ 	.byte	0x02, 0x4a
	.zero		1
	.zero		1


	//----- nvinfo : EIATTR_EXIT_INSTR_OFFSETS
	.align		4
        /*0048*/ 	.byte	0x04, 0x1c
        /*004a*/ 	.short	(.L_117 - .L_116)


	//   ....[0]....
.L_116:
        /*004c*/ 	.word	0x00000070


	//   ....[1]....
        /*0050*/ 	.word	0x00000100


	//----- nvinfo : EIATTR_CBANK_PARAM_SIZE
	.align		4
.L_117:
        /*0054*/ 	.byte	0x03, 0x19
        /*0056*/ 	.short	0x0018


	//----- nvinfo : EIATTR_PARAM_CBANK
	.align		4
        /*0058*/ 	.byte	0x04, 0x0a
        /*005a*/ 	.short	(.L_119 - .L_118)
	.align		4
.L_118:
        /*005c*/ 	.word	index@(.nv.constant0._Z17reductionKernelV3iPdS_)
        /*0060*/ 	.short	0x0380
        /*0062*/ 	.short	0x0018


	//----- nvinfo : EIATTR_SW_WAR
	.align		4
.L_119:
        /*0064*/ 	.byte	0x04, 0x36
        /*0066*/ 	.short	(.L_121 - .L_120)
.L_120:
        /*0068*/ 	.word	0x00000008
.L_121:


//--------------------- .nv.info._Z17reductionKernelV2iPdS_ --------------------------
	.section	.nv.info._Z17reductionKernelV2iPdS_,"",@"SHT_CUDA_INFO"
	.sectionflags	@""
	.align	4


	//----- nvinfo : EIATTR_CUDA_API_VERSION
	.align		4
        /*0000*/ 	.byte	0x04, 0x37
        /*0002*/ 	.short	(.L_123 - .L_122)
.L_122:
        /*0004*/ 	.word	0x00000082


	//----- nvinfo : EIATTR_KPARAM_INFO
	.align		4
.L_123:
        /*0008*/ 	.byte	0x04, 0x17
        /*000a*/ 	.short	(.L_125 - .L_124)
.L_124:
        /*000c*/ 	.word	0x00000000
        /*0010*/ 	.short	0x0002
        /*0012*/ 	.short	0x0010
        /*0014*/ 	.byte	0x00, 0xf5, 0x21, 0x00


	//----- nvinfo : EIATTR_KPARAM_INFO
	.align		4
.L_125:
        /*0018*/ 	.byte	0x04, 0x17
        /*001a*/ 	.short	(.L_127 - .L_126)
.L_126:
        /*001c*/ 	.word	0x00000000
        /*0020*/ 	.short	0x0001
        /*0022*/ 	.short	0x0008
        /*0024*/ 	.byte	0x00, 0xf5, 0x21, 0x00


	//----- nvinfo : EIATTR_KPARAM_INFO
	.align		4
.L_127:
        /*0028*/ 	.byte	0x04, 0x17
        /*002a*/ 	.short	(.L_129 - .L_128)
.L_128:
        /*002c*/ 	.word	0x00000000
        /*0030*/ 	.short	0x0000
        /*0032*/ 	.short	0x0000
        /*0034*/ 	.byte	0x00, 0xf0, 0x11, 0x00


	//----- nvinfo : EIATTR_SPARSE_MMA_MASK
	.align		4
.L_129:
        /*0038*/ 	.byte	0x03, 0x50
        /*003a*/ 	.short	0x0000


	//----- nvinfo : EIATTR_MAXREG_COUNT
	.align		4
        /*003c*/ 	.byte	0x03, 0x1b
        /*003e*/ 	.short	0x00ff


	//----- nvinfo : EIATTR_MERCURY_ISA_VERSION
	.align		4
        /*0040*/ 	.byte	0x03, 0x5f
        /*0042*/ 	.short	0x0101


	//----- nvinfo : EIATTR_VRC_CTA_INIT_COUNT
	.align		4
        /*0044*/ 	.byte	0x02, 0x4a
	.zero		1
	.zero		1


	//----- nvinfo : EIATTR_EXIT_INSTR_OFFSETS
	.align		4
        /*0048*/ 	.byte	0x04, 0x1c
        /*004a*/ 	.short	(.L_131 - .L_130)


	//   ....[0]....
.L_130:
        /*004c*/ 	.word	0x00000730


	//----- nvinfo : EIATTR_CBANK_PARAM_SIZE
	.align		4
.L_131:
        /*0050*/ 	.byte	0x03, 0x19
        /*0052*/ 	.short	0x0018


	//----- nvinfo : EIATTR_PARAM_CBANK
	.align		4
        /*0054*/ 	.byte	0x04, 0x0a
        /*0056*/ 	.short	(.L_133 - .L_132)
	.align		4
.L_132:
        /*0058*/ 	.word	index@(.nv.constant0._Z17reductionKernelV2iPdS_)
        /*005c*/ 	.short	0x0380
        /*005e*/ 	.short	0x0018


	//----- nvinfo : EIATTR_SW_WAR
	.align		4
.L_133:
        /*0060*/ 	.byte	0x04, 0x36
        /*0062*/ 	.short	(.L_135 - .L_134)
.L_134:
        /*0064*/ 	.word	0x00000008
.L_135:


//--------------------- .nv.info._Z17reductionKernelV1iPdS_ --------------------------
	.section	.nv.info._Z17reductionKernelV1iPdS_,"",@"SHT_CUDA_INFO"
	.sectionflags	@""
	.align	4


	//----- nvinfo : EIATTR_CUDA_API_VERSION
	.align		4
        /*0000*/ 	.byte	0x04, 0x37
        /*0002*/ 	.short	(.L_137 - .L_136)
.L_136:
        /*0004*/ 	.word	0x00000082


	//----- nvinfo : EIATTR_KPARAM_INFO
	.align		4
.L_137:
        /*0008*/ 	.byte	0x04, 0x17
        /*000a*/ 	.short	(.L_139 - .L_138)
.L_138:
        /*000c*/ 	.word	0x00000000
        /*0010*/ 	.short	0x0002
        /*0012*/ 	.short	0x0010
        /*0014*/ 	.byte	0x00, 0xf5, 0x21, 0x00


	//----- nvinfo : EIATTR_KPARAM_INFO
	.align		4
.L_139:
        /*0018*/ 	.byte	0x04, 0x17
        /*001a*/ 	.short	(.L_141 - .L_140)
.L_140:
        /*001c*/ 	.word	0x00000000
        /*0020*/ 	.short	0x0001
        /*0022*/ 	.short	0x0008
        /*0024*/ 	.byte	0x00, 0xf5, 0x21, 0x00


	//----- nvinfo : EIATTR_KPARAM_INFO
	.align		4
.L_141:
        /*0028*/ 	.byte	0x04, 0x17
        /*002a*/ 	.short	(.L_143 - .L_142)
.L_142:
        /*002c*/ 	.word	0x00000000
        /*0030*/ 	.short	0x0000
        /*0032*/ 	.short	0x0000
        /*0034*/ 	.byte	0x00, 0xf0, 0x11, 0x00


	//----- nvinfo : EIATTR_SPARSE_MMA_MASK
	.align		4
.L_143:
        /*0038*/ 	.byte	0x03, 0x50
        /*003a*/ 	.short	0x0000


	//----- nvinfo : EIATTR_MAXREG_COUNT
	.align		4
        /*003c*/ 	.byte	0x03, 0x1b
        /*003e*/ 	.short	0x00ff


	//----- nvinfo : EIATTR_MERCURY_ISA_VERSION
	.align		4
        /*0040*/ 	.byte	0x03, 0x5f
        /*0042*/ 	.short	0x0101


	//----- nvinfo : EIATTR_VRC_CTA_INIT_COUNT
	.align		4
        /*0044*/ 	.byte	0x02, 0x4a
	.zero		1
	.zero		1


	//----- nvinfo : EIATTR_EXIT_INSTR_OFFSETS
	.align		4
        /*0048*/ 	.byte	0x04, 0x1c
        /*004a*/ 	.short	(.L_145 - .L_144)


	//   ....[0]....
.L_144:
        /*004c*/ 	.word	0x00000060


	//   ....[1]....
        /*0050*/ 	.word	0x000004c0


	//   ....[2]....
        /*0054*/ 	.word	0x000006c0


	//   ....[3]....
        /*0058*/ 	.word	0x00000800


	//   ....[4]....
        /*005c*/ 	.word	0x000008e0


	//----- nvinfo : EIATTR_CBANK_PARAM_SIZE
	.align		4
.L_145:
        /*0060*/ 	.byte	0x03, 0x19
        /*0062*/ 	.short	0x0018


	//----- nvinfo : EIATTR_PARAM_CBANK
	.align		4
        /*0064*/ 	.byte	0x04, 0x0a
        /*0066*/ 	.short	(.L_147 - .L_146)
	.align		4
.L_146:
        /*0068*/ 	.word	index@(.nv.constant0._Z17reductionKernelV1iPdS_)
        /*006c*/ 	.short	0x0380
        /*006e*/ 	.short	0x0018


	//----- nvinfo : EIATTR_SW_WAR
	.align		4
.L_147:
        /*0070*/ 	.byte	0x04, 0x36
        /*0072*/ 	.short	(.L_149 - .L_148)
.L_148:
        /*0074*/ 	.word	0x00000008
.L_149:


//--------------------- .nv.callgraph             --------------------------
	.section	.nv.callgraph,"",@"SHT_CUDA_CALLGRAPH"
	.align	4
	.sectionentsize	8
	.align		4
        /*0000*/ 	.word	0x00000000
	.align		4
        /*0004*/ 	.word	0xffffffff
	.align		4
        /*0008*/ 	.word	0x00000000
	.align		4
        /*000c*/ 	.word	0xfffffffe
	.align		4
        /*0010*/ 	.word	0x00000000
	.align		4
        /*0014*/ 	.word	0xfffffffd
	.align		4
        /*0018*/ 	.word	0x00000000
	.align		4
        /*001c*/ 	.word	0xfffffffc


//--------------------- .text._Z17reductionKernelV7iPdS_ --------------------------
	.section	.text._Z17reductionKernelV7iPdS_,"ax",@progbits
	.align	128
        .global         _Z17reductionKernelV7iPdS_
        .type           _Z17reductionKernelV7iPdS_,@function
        .size           _Z17reductionKernelV7iPdS_,(.L_x_24 - _Z17reductionKernelV7iPdS_)
        .other          _Z17reductionKernelV7iPdS_,@"STO_CUDA_ENTRY STV_DEFAULT"
_Z17reductionKernelV7iPdS_:
.text._Z17reductionKernelV7iPdS_:
[----:B------:R-:W-:Y:S01]  /*0000*/  LDC R1, c[0x0][0x37c] ;  /* 0x0000df00ff017b82 */ /* 0x000fe20000000800 */
[----:B------:R-:W0:Y:S01]  /*0010*/  S2R R0, SR_TID.Y ;  /* 0x0000000000007919 */ /* 0x000e220000002200 */
[----:B------:R-:W1:Y:S06]  /*0020*/  LDCU UR9, c[0x0][0x360] ;  /* 0x00006c00ff0977ac */ /* 0x000e6c0008000800 */
[----:B------:R-:W0:Y:S01]  /*0030*/  S2UR UR8, SR_CTAID.X ;  /* 0x00000000000879c3 */ /* 0x000e220000002500 */
[----:B------:R-:W-:Y:S01]  /*0040*/  BSSY.RECONVERGENT B0, `(.L_x_0) ;  /* 0x000004b000007945 */ /* 0x000fe20003800200 */
[----:B------:R-:W1:Y:S01]  /*0050*/  S2R R2, SR_TID.X ;  /* 0x0000000000027919 */ /* 0x000e620000002100 */
[----:B------:R-:W2:Y:S01]  /*0060*/  LDCU UR11, c[0x0][0x380] ;  /* 0x00007000ff0b77ac */ /* 0x000ea20008000800 */
[----:B------:R-:W-:Y:S01]  /*0070*/  CS2R R4, SRZ ;  /* 0x0000000000047805 */ /* 0x000fe2000001ff00 */
[----:B------:R-:W3:Y:S03]  /*0080*/  LDCU.64 UR6, c[0x0][0x358] ;  /* 0x00006b00ff0677ac */ /* 0x000ee60008000a00 */
[----:B------:R-:W0:Y:S01]  /*0090*/  LDC R7, c[0x0][0x364] ;  /* 0x0000d900ff077b82 */ /* 0x000e220000000800 */
[----:B------:R-:W4:Y:S01]  /*00a0*/  LDCU UR10, c[0x0][0x370] ;  /* 0x00006e00ff0a77ac */ /* 0x000f220008000800 */
[----:B0-----:R-:W-:-:S04]  /*00b0*/  IMAD R3, R7, UR8, R0 ;  /* 0x0000000807037c24 */ /* 0x001fc8000f8e0200 */
[----:B-1----:R-:W-:-:S05]  /*00c0*/  IMAD R3, R3, UR9, R2 ;  /* 0x0000000903037c24 */ /* 0x002fca000f8e0202 */
[----:B--2---:R-:W-:-:S13]  /*00d0*/  ISETP.GE.AND P0, PT, R3, UR11, PT ;  /* 0x0000000b03007c0c */ /* 0x004fda000bf06270 */
[----:B---34-:R-:W-:Y:S05]  /*00e0*/  @P0 BRA `(.L_x_1) ;  /* 0x0000000400000947 */ /* 0x018fea0003800000 */
[----:B------:R-:W-:Y:S01]  /*00f0*/  IMAD R6, R7, UR9, RZ ;  /* 0x0000000907067c24 */ /* 0x000fe2000f8e02ff */
[----:B------:R-:W-:Y:S01]  /*0100*/  UIADD3 UR4, UPT, UPT, UR8, UR10, URZ ;  /* 0x0000000a08047290 */ /* 0x000fe2000fffe0ff */
[----:B------:R-:W-:Y:S02]  /*0110*/  BSSY.RECONVERGENT B1, `(.L_x_2) ;  /* 0x000002c000017945 */ /* 0x000fe40003800200 */
[----:B------:R-:W-:-:S03]  /*0120*/  IMAD R6, R6, UR10, RZ ;  /* 0x0000000a06067c24 */ /* 0x000fc6000f8e02ff */
[----:B------:R-:W-:Y:S01]  /*0130*/  IMAD R7, R7, UR4, R0 ;  /* 0x0000000407077c24 */ /* 0x000fe2000f8e0200 */
[----:B------:R-:W0:Y:S01]  /*0140*/  I2F.U32.RP R9, R6 ;  /* 0x0000000600097306 */ /* 0x000e220000209000 */
[----:B------:R-:W-:Y:S01]  /*0150*/  IMAD.MOV R11, RZ, RZ, -R6 ;  /* 0x000000ffff0b7224 */ /* 0x000fe200078e0a06 */
[----:B------:R-:W-:Y:S01]  /*0160*/  ISETP.NE.U32.AND P2, PT, R6, RZ, PT ;  /* 0x000000ff0600720c */ /* 0x000fe20003f45070 */
[----:B------:R-:W-:-:S05]  /*0170*/  IMAD R7, R7, UR9, R2 ;  /* 0x0000000907077c24 */ /* 0x000fca000f8e0202 */
[C---:B------:R-:W-:Y:S02]  /*0180*/  ISETP.GE.AND P0, PT, R7.reuse, UR11, PT ;  /* 0x0000000b07007c0c */ /* 0x040fe4000bf06270 */
[----:B------:R-:W-:Y:S01]  /*0190*/  VIMNMX R8, PT, PT, R7, UR11, !PT ;  /* 0x0000000b07087c48 */ /* 0x000fe2000ffe0100 */
[----:B0-----:R-:W0:Y:S02]  /*01a0*/  MUFU.RCP R9, R9 ;  /* 0x0000000900097308 */ /* 0x001e240000001000 */
[----:B0-----:R-:W-:Y:S01]  /*01b0*/  VIADD R4, R9, 0xffffffe ;  /* 0x0ffffffe09047836 */ /* 0x001fe20000000000 */
[----:B------:R-:W-:-:S05]  /*01c0*/  SEL R9, RZ, 0x1, P0 ;  /* 0x00000001ff097807 */ /* 0x000fca0000000000 */
[----:B------:R0:W1:Y:S01]  /*01d0*/  F2I.FTZ.U32.TRUNC.NTZ R5, R4 ;  /* 0x0000000400057305 */ /* 0x000062000021f000 */
[----:B------:R-:W-:Y:S01]  /*01e0*/  IADD3 R7, PT, PT, R8, -R7, -R9 ;  /* 0x8000000708077210 */ /* 0x000fe20007ffe809 */
[----:B0-----:R-:W-:Y:S02]  /*01f0*/  IMAD.MOV.U32 R4, RZ, RZ, RZ ;  /* 0x000000ffff047224 */ /* 0x001fe400078e00ff */
[----:B-1----:R-:W-:-:S04]  /*0200*/  IMAD R11, R11, R5, RZ ;  /* 0x000000050b0b7224 */ /* 0x002fc800078e02ff */
[----:B------:R-:W-:-:S06]  /*0210*/  IMAD.HI.U32 R10, R5, R11, R4 ;  /* 0x0000000b050a7227 */ /* 0x000fcc00078e0004 */
[----:B------:R-:W-:-:S04]  /*0220*/  IMAD.HI.U32 R10, R10, R7, RZ ;  /* 0x000000070a0a7227 */ /* 0x000fc800078e00ff */
[----:B------:R-:W-:-:S04]  /*0230*/  IMAD.MOV R4, RZ, RZ, -R10 ;  /* 0x000000ffff047224 */ /* 0x000fc800078e0a0a */
[----:B------:R-:W-:-:S05]  /*0240*/  IMAD R7, R6, R4, R7 ;  /* 0x0000000406077224 */ /* 0x000fca00078e0207 */
[----:B------:R-:W-:-:S13]  /*0250*/  ISETP.GE.U32.AND P0, PT, R7, R6, PT ;  /* 0x000000060700720c */ /* 0x000fda0003f06070 */
[----:B------:R-:W-:Y:S01]  /*0260*/  @P0 IMAD.IADD R7, R7, 0x1, -R6 ;  /* 0x0000000107070824 */ /* 0x000fe200078e0a06 */
[----:B------:R-:W-:-:S04]  /*0270*/  @P0 IADD3 R10, PT, PT, R10, 0x1, RZ ;  /* 0x000000010a0a0810 */ /* 0x000fc80007ffe0ff */
[----:B------:R-:W-:-:S13]  /*0280*/  ISETP.GE.U32.AND P1, PT, R7, R6, PT ;  /* 0x000000060700720c */ /* 0x000fda0003f26070 */
[----:B------:R-:W-:Y:S01]  /*0290*/  @P1 VIADD R10, R10, 0x1 ;  /* 0x000000010a0a1836 */ /* 0x000fe20000000000 */
[----:B------:R-:W-:-:S05]  /*02a0*/  @!P2 LOP3.LUT R10, RZ, R6, RZ, 0x33, !PT ;  /* 0x00000006ff0aa212 */ /* 0x000fca00078e33ff */
[----:B------:R-:W-:-:S05]  /*02b0*/  IMAD.IADD R9, R9, 0x1, R10 ;  /* 0x0000000109097824 */ /* 0x000fca00078e020a */
[C---:B------:R-:W-:Y:S02]  /*02c0*/  LOP3.LUT R4, R9.reuse, 0x3, RZ, 0xc0, !PT ;  /* 0x0000000309047812 */ /* 0x040fe400078ec0ff */
[----:B------:R-:W-:Y:S02]  /*02d0*/  ISETP.GE.U32.AND P1, PT, R9, 0x3, PT ;  /* 0x000000030900780c */ /* 0x000fe40003f26070 */
[----:B------:R-:W-:Y:S02]  /*02e0*/  ISETP.NE.AND P0, PT, R4, 0x3, PT ;  /* 0x000000030400780c */ /* 0x000fe40003f05270 */
[----:B------:R-:W-:-:S11]  /*02f0*/  CS2R R4, SRZ ;  /* 0x0000000000047805 */ /* 0x000fd6000001ff00 */
[----:B------:R-:W-:Y:S05]  /*0300*/  @!P0 BRA `(.L_x_3) ;  /* 0x0000000000308947 */ /* 0x000fea0003800000 */
[----:B------:R-:W0:Y:S01]  /*0310*/  LDC.64 R10, c[0x0][0x388] ;  /* 0x0000e200ff0a7b82 */ /* 0x000e220000000a00 */
[----:B------:R-:W-:Y:S01]  /*0320*/  VIADD R9, R9, 0x1 ;  /* 0x0000000109097836 */ /* 0x000fe20000000000 */
[----:B------:R-:W-:-:S04]  /*0330*/  CS2R R4, SRZ ;  /* 0x0000000000047805 */ /* 0x000fc8000001ff00 */
[----:B------:R-:W-:-:S04]  /*0340*/  LOP3.LUT R9, R9, 0x3, RZ, 0xc0, !PT ;  /* 0x0000000309097812 */ /* 0x000fc800078ec0ff */
[----:B------:R-:W-:-:S07]  /*0350*/  IADD3 R7, PT, PT, -R9, RZ, RZ ;  /* 0x000000ff09077210 */ /* 0x000fce0007ffe1ff */
.L_x_4:
[----:B0-----:R-:W-:-:S06]  /*0360*/  IMAD.WIDE R8, R3, 0x8, R10 ;  /* 0x0000000803087825 */ /* 0x001fcc00078e020a */
[----:B------:R-:W2:Y:S01]  /*0370*/  LDG.E.64 R8, desc[UR6][R8.64] ;  /* 0x0000000608087981 */ /* 0x000ea2000c1e1b00 */
[----:B------:R-:W-:Y:S02]  /*0380*/  VIADD R7, R7, 0x1 ;  /* 0x0000000107077836 */ /* 0x000fe40000000000 */
[----:B------:R-:W-:-:S03]  /*0390*/  IMAD.IADD R3, R6, 0x1, R3 ;  /* 0x0000000106037824 */ /* 0x000fc600078e0203 */
[----:B------:R-:W-:Y:S01]  /*03a0*/  ISETP.NE.AND P0, PT, R7, RZ, PT ;  /* 0x000000ff0700720c */ /* 0x000fe20003f05270 */
[----:B--2---:R-:W-:-:S12]  /*03b0*/  DADD R4, R8, R4 ;  /* 0x0000000008047229 */ /* 0x004fd80000000004 */
[----:B------:R-:W-:Y:S05]  /*03c0*/  @P0 BRA `(.L_x_4) ;  /* 0xfffffffc00e40947 */ /* 0x000fea000383ffff */
.L_x_3:
[----:B------:R-:W-:Y:S05]  /*03d0*/  BSYNC.RECONVERGENT B1 ;  /* 0x0000000000017941 */ /* 0x000fea0003800200 */
.L_x_2:
[----:B------:R-:W-:Y:S05]  /*03e0*/  @!P1 BRA `(.L_x_1) ;  /* 0x0000000000409947 */ /* 0x000fea0003800000 */
.L_x_5:
[----:B------:R-:W0:Y:S02]  /*03f0*/  LDC.64 R8, c[0x0][0x388] ;  /* 0x0000e200ff087b82 */ /* 0x000e240000000a00 */
[----:B0-----:R-:W-:-:S05]  /*0400*/  IMAD.WIDE R20, R3, 0x8, R8 ;  /* 0x0000000803147825 */ /* 0x001fca00078e0208 */
[----:B------:R-:W2:Y:S01]  /*0410*/  LDG.E.64 R8, desc[UR6][R20.64] ;  /* 0x0000000614087981 */ /* 0x000ea2000c1e1b00 */
[----:B------:R-:W-:-:S05]  /*0420*/  IMAD.WIDE R10, R6, 0x8, R20 ;  /* 0x00000008060a7825 */ /* 0x000fca00078e0214 */
[----:B------:R-:W3:Y:S01]  /*0430*/  LDG.E.64 R12, desc[UR6][R10.64] ;  /* 0x000000060a0c7981 */ /* 0x000ee2000c1e1b00 */
[----:B------:R-:W-:-:S05]  /*0440*/  IMAD.WIDE R14, R6, 0x8, R10 ;  /* 0x00000008060e7825 */ /* 0x000fca00078e020a */
[----:B------:R-:W4:Y:S01]  /*0450*/  LDG.E.64 R16, desc[UR6][R14.64] ;  /* 0x000000060e107981 */ /* 0x000f22000c1e1b00 */
[----:B------:R-:W-:-:S06]  /*0460*/  IMAD.WIDE R18, R6, 0x8, R14 ;  /* 0x0000000806127825 */ /* 0x000fcc00078e020e */
[----:B------:R-:W5:Y:S01]  /*0470*/  LDG.E.64 R18, desc[UR6][R18.64] ;  /* 0x0000000612127981 */ /* 0x000f62000c1e1b00 */
[----:B------:R-:W-:-:S05]  /*0480*/  IMAD R3, R6, 0x4, R3 ;  /* 0x0000000406037824 */ /* 0x000fca00078e0203 */
[----:B------:R-:W-:Y:S01]  /*0490*/  ISETP.GE.AND P0, PT, R3, UR11, PT ;  /* 0x0000000b03007c0c */ /* 0x000fe2000bf06270 */
[----:B--2---:R-:W-:-:S08]  /*04a0*/  DADD R8, R8, R4 ;  /* 0x0000000008087229 */ /* 0x004fd00000000004 */
[----:B---3--:R-:W-:-:S08]  /*04b0*/  DADD R8, R8, R12 ;  /* 0x0000000008087229 */ /* 0x008fd0000000000c */
[----:B----4-:R-:W-:-:S08]  /*04c0*/  DADD R8, R8, R16 ;  /* 0x0000000008087229 */ /* 0x010fd00000000010 */
[----:B-----5:R-:W-:Y:S01]  /*04d0*/  DADD R4, R8, R18 ;  /* 0x0000000008047229 */ /* 0x020fe20000000012 */
[----:B------:R-:W-:Y:S10]  /*04e0*/  @!P0 BRA `(.L_x_5) ;  /* 0xfffffffc00c08947 */ /* 0x000ff4000383ffff */
.L_x_1:
[----:B------:R-:W-:Y:S05]  /*04f0*/  BSYNC.RECONVERGENT B0 ;  /* 0x0000000000007941 */ /* 0x000fea0003800200 */
.L_x_0:
[----:B------:R-:W0:Y:S01]  /*0500*/  S2UR UR5, SR_CgaCtaId ;  /* 0x00000000000579c3 */ /* 0x000e220000008800 */
[----:B------:R-:W-:Y:S01]  /*0510*/  UMOV UR4, 0x400 ;  /* 0x0000040000047882 */ /* 0x000fe20000000000 */
[C---:B------:R-:W-:Y:S02]  /*0520*/  ISETP.GT.U32.AND P0, PT, R2.reuse, 0xf, PT ;  /* 0x0000000f0200780c */ /* 0x040fe40003f04070 */
[C---:B------:R-:W-:Y:S02]  /*0530*/  ISETP.GT.U32.AND P1, PT, R2.reuse, 0x7, PT ;  /* 0x000000070200780c */ /* 0x040fe40003f24070 */
[C---:B------:R-:W-:Y:S02]  /*0540*/  ISETP.GT.U32.AND P2, PT, R2.reuse, 0x3, PT ;  /* 0x000000030200780c */ /* 0x040fe40003f44070 */
[C---:B------:R-:W-:Y:S02]  /*0550*/  ISETP.GT.U32.AND P3, PT, R2.reuse, 0x1, PT ;  /* 0x000000010200780c */ /* 0x040fe40003f64070 */
[----:B------:R-:W-:-:S02]  /*0560*/  ISETP.NE.AND P4, PT, R2, RZ, PT ;  /* 0x000000ff0200720c */ /* 0x000fc40003f85270 */
[----:B------:R-:W-:Y:S01]  /*0570*/  ISETP.NE.AND P5, PT, R0, RZ, PT ;  /* 0x000000ff0000720c */ /* 0x000fe20003fa5270 */
[----:B0-----:R-:W-:-:S06]  /*0580*/  ULEA UR4, UR5, UR4, 0x18 ;  /* 0x0000000405047291 */ /* 0x001fcc000f8ec0ff */
[----:B------:R-:W-:-:S04]  /*0590*/  LEA R3, R0, UR4, 0x8 ;  /* 0x0000000400037c11 */ /* 0x000fc8000f8e40ff */
[----:B------:R-:W-:-:S05]  /*05a0*/  LEA R7, R2, R3, 0x3 ;  /* 0x0000000302077211 */ /* 0x000fca00078e18ff */
[----:B------:R-:W-:Y:S01]  /*05b0*/  STS.64 [R7], R4 ;  /* 0x0000000407007388 */ /* 0x000fe20000000a00 */
[----:B------:R-:W-:-:S03]  /*05c0*/  NOP ;  /* 0x0000000000007918 */ /* 0x000fc60000000000 */
[----:B------:R-:W-:Y:S04]  /*05d0*/  @!P0 LDS.64 R8, [R7+0x80] ;  /* 0x0000800007088984 */ /* 0x000fe80000000a00 */
[----:B------:R-:W0:Y:S02]  /*05e0*/  @!P0 LDS.64 R10, [R7] ;  /* 0x00000000070a8984 */ /* 0x000e240000000a00 */
[----:B0-----:R-:W-:-:S07]  /*05f0*/  @!P0 DADD R8, R8, R10 ;  /* 0x0000000008088229 */ /* 0x001fce000000000a */
[----:B------:R-:W-:Y:S01]  /*0600*/  @!P0 STS.64 [R7], R8 ;  /* 0x0000000807008388 */ /* 0x000fe20000000a00 */
[----:B------:R-:W-:-:S03]  /*0610*/  NOP ;  /* 0x0000000000007918 */ /* 0x000fc60000000000 */
[----:B------:R-:W-:Y:S04]  /*0620*/  @!P1 LDS.64 R10, [R7+0x40] ;  /* 0x00004000070a9984 */ /* 0x000fe80000000a00 */
[----:B------:R-:W0:Y:S02]  /*0630*/  @!P1 LDS.64 R12, [R7] ;  /* 0x00000000070c9984 */ /* 0x000e240000000a00 */
[----:B0-----:R-:W-:-:S07]  /*0640*/  @!P1 DADD R10, R10, R12 ;  /* 0x000000000a0a9229 */ /* 0x001fce000000000c */
[----:B------:R0:W-:Y:S01]  /*0650*/  @!P1 STS.64 [R7], R10 ;  /* 0x0000000a07009388 */ /* 0x0001e20000000a00 */
[----:B------:R-:W-:-:S03]  /*0660*/  NOP ;  /* 0x0000000000007918 */ /* 0x000fc60000000000 */
[----:B------:R-:W-:Y:S04]  /*0670*/  @!P2 LDS.64 R4, [R7+0x20] ;  /* 0x000020000704a984 */ /* 0x000fe80000000a00 */
[----:B------:R-:W1:Y:S01]  /*0680*/  @!P2 LDS.64 R12, [R7] ;  /* 0x00000000070ca984 */ /* 0x000e620000000a00 */
[----:B0-----:R-:W-:Y:S01]  /*0690*/  @!P4 IMAD R11, R0, 0x8, R3 ;  /* 0x00000008000bc824 */ /* 0x001fe200078e0203 */
[----:B-1----:R-:W-:-:S07]  /*06a0*/  @!P2 DADD R4, R4, R12 ;  /* 0x000000000404a229 */ /* 0x002fce000000000c */
[----:B------:R-:W-:Y:S01]  /*06b0*/  @!P2 STS.64 [R7], R4 ;  /* 0x000000040700a388 */ /* 0x000fe20000000a00 */
[----:B------:R-:W-:-:S03]  /*06c0*/  NOP ;  /* 0x0000000000007918 */ /* 0x000fc60000000000 */
[----:B------:R-:W-:Y:S04]  /*06d0*/  @!P3 LDS.64 R8, [R7+0x10] ;  /* 0x000010000708b984 */ /* 0x000fe80000000a00 */
[----:B------:R-:W0:Y:S02]  /*06e0*/  @!P3 LDS.64 R12, [R7] ;  /* 0x00000000070cb984 */ /* 0x000e240000000a00 */
[----:B0-----:R-:W-:-:S07]  /*06f0*/  @!P3 DADD R8, R8, R12 ;  /* 0x000000000808b229 */ /* 0x001fce000000000c */
[----:B------:R-:W-:Y:S01]  /*0700*/  @!P3 STS.64 [R7], R8 ;  /* 0x000000080700b388 */ /* 0x000fe20000000a00 */
[----:B------:R-:W-:-:S03]  /*0710*/  NOP ;  /* 0x0000000000007918 */ /* 0x000fc60000000000 */
[----:B------:R-:W0:Y:S02]  /*0720*/  @!P4 LDS.128 R12, [R3] ;  /* 0x00000000030cc984 */ /* 0x000e240000000c00 */
[----:B0-----:R-:W-:-:S07]  /*0730*/  @!P4 DADD R12, R12, R14 ;  /* 0x000000000c0cc229 */ /* 0x001fce000000000e */
[----:B------:R0:W-:Y:S01]  /*0740*/  @!P4 STS.64 [R11], R12 ;  /* 0x0000000c0b00c388 */ /* 0x0001e20000000a00 */
[----:B------:R-:W-:Y:S06]  /*0750*/  BAR.SYNC.DEFER_BLOCKING 0x0 ;  /* 0x0000000000007b1d */ /* 0x000fec0000010000 */
[----:B------:R-:W-:Y:S05]  /*0760*/  @P5 EXIT ;  /* 0x000000000000594d */ /* 0x000fea0003800000 */
[C---:B------:R-:W-:Y:S02]  /*0770*/  @!P0 LEA R3, R2.reuse, UR4, 0x8 ;  /* 0x0000000402038c11 */ /* 0x040fe4000f8e40ff */
[C---:B0-----:R-:W-:Y:S02]  /*0780*/  @!P1 LEA R13, R2.reuse, UR4, 0x3 ;  /* 0x00000004020d9c11 */ /* 0x041fe4000f8e18ff */
[C---:B------:R-:W-:Y:S01]  /*0790*/  @!P2 LEA R15, R2.reuse, UR4, 0x3 ;  /* 0x00000004020fac11 */ /* 0x040fe2000f8e18ff */
[C-C-:B------:R-:W-:Y:S02]  /*07a0*/  @!P0 IMAD R0, R2.reuse, 0x8, R3.reuse ;  /* 0x0000000802008824 */ /* 0x140fe400078e0203 */
[----:B------:R-:W-:-:S03]  /*07b0*/  @!P0 IMAD R3, R2, -0xf8, R3 ;  /* 0xffffff0802038824 */ /* 0x000fc600078e0203 */
[----:B------:R-:W-:Y:S04]  /*07c0*/  @!P0 LDS.64 R4, [R0] ;  /* 0x0000000000048984 */ /* 0x000fe80000000a00 */
[----:B------:R-:W0:Y:S02]  /*07d0*/  @!P0 LDS.64 R6, [R0+0x1080] ;  /* 0x0010800000068984 */ /* 0x000e240000000a00 */
[----:B0-----:R-:W-:-:S07]  /*07e0*/  @!P0 DADD R4, R4, R6 ;  /* 0x0000000004048229 */ /* 0x001fce0000000006 */
[----:B------:R-:W-:Y:S01]  /*07f0*/  @!P0 STS.64 [R3], R4 ;  /* 0x0000000403008388 */ /* 0x000fe20000000a00 */
        /* <DEDUP_REMOVED lines=8> */
[----:B0-----:R-:W-:Y:S01]  /*0880*/  @!P2 DADD R8, R8, R10 ;  /* 0x000000000808a229 */ /* 0x001fe2000000000a */
[----:B------:R-:W-:-:S06]  /*0890*/  @!P3 LEA R11, R2, UR4, 0x3 ;  /* 0x00000004020bbc11 */ /* 0x000fcc000f8e18ff */
[----:B------:R-:W-:Y:S01]  /*08a0*/  @!P2 STS.64 [R15], R8 ;  /* 0x000000080f00a388 */ /* 0x000fe20000000a00 */
[----:B------:R-:W-:-:S03]  /*08b0*/  NOP ;  /* 0x0000000000007918 */ /* 0x000fc60000000000 */
[----:B------:R-:W-:Y:S04]  /*08c0*/  @!P3 LDS.64 R2, [R11+0x10] ;  /* 0x000010000b02b984 */ /* 0x000fe80000000a00 */
[----:B------:R-:W0:Y:S02]  /*08d0*/  @!P3 LDS.64 R4, [R11] ;  /* 0x000000000b04b984 */ /* 0x000e240000000a00 */
[----:B0-----:R-:W-:-:S07]  /*08e0*/  @!P3 DADD R2, R2, R4 ;  /* 0x000000000202b229 */ /* 0x001fce0000000004 */
[----:B------:R0:W-:Y:S01]  /*08f0*/  @!P3 STS.64 [R11], R2 ;  /* 0x000000020b00b388 */ /* 0x0001e20000000a00 */
[----:B------:R-:W-:Y:S01]  /*0900*/  NOP ;  /* 0x0000000000007918 */ /* 0x000fe20000000000 */
[----:B------:R-:W-:Y:S05]  /*0910*/  @P4 EXIT ;  /* 0x000000000000494d */ /* 0x000fea0003800000 */
[----:B------:R-:W1:Y:S01]  /*0920*/  LDS.128 R4, [UR4] ;  /* 0x00000004ff047984 */ /* 0x000e620008000c00 */
[----:B0-----:R-:W0:Y:S01]  /*0930*/  LDC.64 R2, c[0x0][0x390] ;  /* 0x0000e400ff027b82 */ /* 0x001e220000000a00 */
[----:B-1----:R-:W-:-:S07]  /*0940*/  DADD R4, R4, R6 ;  /* 0x0000000004047229 */ /* 0x002fce0000000006 */
[----:B0-----:R-:W-:Y:S01]  /*0950*/  REDG.E.ADD.F64.RN.STRONG.GPU desc[UR6][R2.64], R4 ;  /* 0x00000004020079a6 */ /* 0x001fe2000c12ff06 */
[----:B------:R-:W-:Y:S05]  /*0960*/  EXIT ;  /* 0x000000000000794d */ /* 0x000fea0003800000 */
.L_x_6:
[----:B------:R-:W-:-:S00]  /*0970*/  BRA `(.L_x_6) ;  /* 0xfffffffc00fc7947 */ /* 0x000fc0000383ffff */
[----:B------:R-:W-:-:S00]  /*0980*/  NOP ;  /* 0x0000000000007918 */ /* 0x000fc00000000000 */
[----:B------:R-:W-:-:S00]  /*0990*/  NOP ;  /* 0x0000000000007918 */ /* 0x000fc00000000000 */
[----:B------:R-:W-:-:S00]  /*09a0*/  NOP ;  /* 0x0000000000007918 */ /* 0x000fc00000000000 */
[----:B------:R-:W-:-:S00]  /*09b0*/  NOP ;  /* 0x0000000000007918 */ /* 0x000fc00000000000 */
[----:B------:R-:W-:-:S00]  /*09c0*/  NOP ;  /* 0x0000000000007918 */ /* 0x000fc00000000000 */
[----:B------:R-:W-:-:S00]  /*09d0*/  NOP ;  /* 0x0000000000007918 */ /* 0x000fc00000000000 */
[----:B------:R-:W-:-:S00]  /*09e0*/  NOP ;  /* 0x0000000000007918 */ /* 0x000fc00000000000 */
[----:B------:R-:W-:-:S00]  /*09f0*/  NOP ;  /* 0x0000000000007918 */ /* 0x000fc00000000000 */
.L_x_24:


//--------------------- .text._Z17reductionKernelV6iPdS_ --------------------------
	.section	.text._Z17reductionKernelV6iPdS_,"ax",@progbits
	.align	128
        .global         _Z17reductionKernelV6iPdS_
        .type           _Z17reductionKernelV6iPdS_,@function
        .size           _Z17reductionKernelV6iPdS_,(.L_x_25 - _Z17reductionKernelV6iPdS_)
        .other          _Z17reductionKernelV6iPdS_,@"STO_CUDA_ENTRY STV_DEFAULT"
_Z17reductionKernelV6iPdS_:
.text._Z17reductionKernelV6iPdS_:
[----:B------:R-:W-:Y:S01]  /*0000*/  LDC R1, c[0x0][0x37c] ;  /* 0x0000df00ff017b82 */ /* 0x000fe20000000800 */
[----:B------:R-:W0:Y:S01]  /*0010*/  S2R R2, SR_TID.Y ;  /* 0x0000000000027919 */ /* 0x000e220000002200 */
[----:B------:R-:W1:Y:S06]  /*0020*/  LDCU UR5, c[0x0][0x360] ;  /* 0x00006c00ff0577ac */ /* 0x000e6c0008000800 */
[----:B------:R-:W0:Y:S01]  /*0030*/  S2UR UR4, SR_CTAID.X ;  /* 0x00000000000479c3 */ /* 0x000e220000002500 */
[----:B------:R-:W-:Y:S01]  /*0040*/  CS2R R6, SRZ ;  /* 0x0000000000067805 */ /* 0x000fe2000001ff00 */
[----:B------:R-:W1:Y:S01]  /*0050*/  S2R R0, SR_TID.X ;  /* 0x0000000000007919 */ /* 0x000e620000002100 */
[----:B------:R-:W2:Y:S05]  /*0060*/  LDCU UR6, c[0x0][0x380] ;  /* 0x00007000ff0677ac */ /* 0x000eaa0008000800 */
[----:B------:R-:W0:Y:S02]  /*0070*/  LDC R3, c[0x0][0x364] ;  /* 0x0000d900ff037b82 */ /* 0x000e240000000800 */
[----:B0-----:R-:W-:-:S04]  /*0080*/  IMAD R3, R3, UR4, R2 ;  /* 0x0000000403037c24 */ /* 0x001fc8000f8e0202 */
[----:B-1----:R-:W-:-:S05]  /*0090*/  IMAD R3, R3, UR5, R0 ;  /* 0x0000000503037c24 */ /* 0x002fca000f8e0200 */
[----:B--2---:R-:W-:Y:S01]  /*00a0*/  ISETP.GE.AND P0, PT, R3, UR6, PT ;  /* 0x0000000603007c0c */ /* 0x004fe2000bf06270 */
[----:B------:R-:W0:-:S12]  /*00b0*/  LDCU.64 UR6, c[0x0][0x358] ;  /* 0x00006b00ff0677ac */ /* 0x000e180008000a00 */
[----:B------:R-:W1:Y:S02]  /*00c0*/  @!P0 LDC.64 R8, c[0x0][0x388] ;  /* 0x0000e200ff088b82 */ /* 0x000e640000000a00 */
[----:B-1----:R-:W-:-:S05]  /*00d0*/  @!P0 IMAD.WIDE.U32 R8, R3, 0x8, R8 ;  /* 0x0000000803088825 */ /* 0x002fca00078e0008 */
[----:B0-----:R-:W2:Y:S01]  /*00e0*/  @!P0 LDG.E.64 R6, desc[UR6][R8.64] ;  /* 0x0000000608068981 */ /* 0x001ea2000c1e1b00 */
        /* <DEDUP_REMOVED lines=9> */
[----:B------:R-:W-:-:S05]  /*0180*/  LEA R3, R2, UR4, 0x8 ;  /* 0x0000000402037c11 */ /* 0x000fca000f8e40ff */
[--C-:B------:R-:W-:Y:S02]  /*0190*/  IMAD R4, R0, 0x8, R3.reuse ;  /* 0x0000000800047824 */ /* 0x100fe400078e0203 */
[----:B------:R-:W-:-:S03]  /*01a0*/  @!P4 IMAD R5, R2, 0x8, R3 ;  /* 0x000000080205c824 */ /* 0x000fc600078e0203 */
[----:B--2---:R-:W-:Y:S01]  /*01b0*/  STS.64 [R4], R6 ;  /* 0x0000000604007388 */ /* 0x004fe20000000a00 */
        /* <DEDUP_REMOVED lines=34> */
[----:B------:R0:W-:Y:S01]  /*03e0*/  @!P0 STS.64 [R11], R2 ;  /* 0x000000020b008388 */ /* 0x0001e20000000a00 */
[----:B------:R-:W-:-:S03]  /*03f0*/  NOP ;  /* 0x0000000000007918 */ /* 0x000fc60000000000 */
[----:B------:R-:W-:Y:S04]  /*0400*/  @!P1 LDS.64 R4, [R13+0x40] ;  /* 0x000040000d049984 */ /* 0x000fe80000000a00 */
[----:B------:R-:W1:Y:S01]  /*0410*/  @!P1 LDS.64 R6, [R13] ;  /* 0x000000000d069984 */ /* 0x000e620000000a00 */
[----:B0-----:R-:W-:Y:S01]  /*0420*/  @!P3 LEA R11, R0, UR4, 0x3 ;  /* 0x00000004000bbc11 */ /* 0x001fe2000f8e18ff */
        /* <DEDUP_REMOVED lines=19> */
.L_x_7:
        /* <DEDUP_REMOVED lines=10> */
.L_x_25:


//--------------------- .text._Z17reductionKernelV5iPdS_ --------------------------
	.section	.text._Z17reductionKernelV5iPdS_,"ax",@progbits
	.align	128
        .global         _Z17reductionKernelV5iPdS_
        .type           _Z17reductionKernelV5iPdS_,@function
        .size           _Z17reductionKernelV5iPdS_,(.L_x_26 - _Z17reductionKernelV5iPdS_)
        .other          _Z17reductionKernelV5iPdS_,@"STO_CUDA_ENTRY STV_DEFAULT"
_Z17reductionKernelV5iPdS_:
.text._Z17reductionKernelV5iPdS_:
[----:B------:R-:W-:Y:S01]  /*0000*/  LDC R1, c[0x0][0x37c] ;  /* 0x0000df00ff017b82 */ /* 0x000fe20000000800 */
[----:B------:R-:W0:Y:S07]  /*0010*/  S2R R0, SR_TID.X ;  /* 0x0000000000007919 */ /* 0x000e2e0000002100 */
[----:B------:R-:W0:Y:S01]  /*0020*/  S2UR UR4, SR_CTAID.X ;  /* 0x00000000000479c3 */ /* 0x000e220000002500 */
[----:B------:R-:W1:Y:S01]  /*0030*/  LDCU UR5, c[0x0][0x380] ;  /* 0x00007000ff0577ac */ /* 0x000e620008000800 */
[----:B------:R-:W-:Y:S01]  /*0040*/  CS2R R4, SRZ ;  /* 0x0000000000047805 */ /* 0x000fe2000001ff00 */
[----:B------:R-:W2:Y:S05]  /*0050*/  LDCU.64 UR6, c[0x0][0x358] ;  /* 0x00006b00ff0677ac */ /* 0x000eaa0008000a00 */
[----:B------:R-:W0:Y:S02]  /*0060*/  LDC R3, c[0x0][0x360] ;  /* 0x0000d800ff037b82 */ /* 0x000e240000000800 */
[----:B0-----:R-:W-:-:S05]  /*0070*/  IMAD R3, R3, UR4, R0 ;  /* 0x0000000403037c24 */ /* 0x001fca000f8e0200 */
[----:B-1----:R-:W-:-:S13]  /*0080*/  ISETP.GE.AND P0, PT, R3, UR5, PT ;  /* 0x0000000503007c0c */ /* 0x002fda000bf06270 */
[----:B------:R-:W0:Y:S02]  /*0090*/  @!P0 LDC.64 R6, c[0x0][0x388] ;  /* 0x0000e200ff068b82 */ /* 0x000e240000000a00 */
[----:B0-----:R-:W-:-:S05]  /*00a0*/  @!P0 IMAD.WIDE.U32 R6, R3, 0x8, R6 ;  /* 0x0000000803068825 */ /* 0x001fca00078e0006 */
[----:B--2---:R-:W2:Y:S01]  /*00b0*/  @!P0 LDG.E.64 R4, desc[UR6][R6.64] ;  /* 0x0000000606048981 */ /* 0x004ea2000c1e1b00 */
[----:B------:R-:W0:Y:S01]  /*00c0*/  S2UR UR5, SR_CgaCtaId ;  /* 0x00000000000579c3 */ /* 0x000e220000008800 */
[----:B------:R-:W-:Y:S01]  /*00d0*/  UMOV UR4, 0x400 ;  /* 0x0000040000047882 */ /* 0x000fe20000000000 */
[C---:B------:R-:W-:Y:S02]  /*00e0*/  ISETP.GT.U32.AND P0, PT, R0.reuse, 0x1ff, PT ;  /* 0x000001ff0000780c */ /* 0x040fe40003f04070 */
[----:B------:R-:W-:Y:S01]  /*00f0*/  ISETP.GT.U32.AND P1, PT, R0, 0xff, PT ;  /* 0x000000ff0000780c */ /* 0x000fe20003f24070 */
[----:B0-----:R-:W-:-:S06]  /*0100*/  ULEA UR4, UR5, UR4, 0x18 ;  /* 0x0000000405047291 */ /* 0x001fcc000f8ec0ff */
[----:B------:R-:W-:-:S05]  /*0110*/  LEA R2, R0, UR4, 0x3 ;  /* 0x0000000400027c11 */ /* 0x000fca000f8e18ff */
[----:B--2---:R-:W-:Y:S01]  /*0120*/  STS.64 [R2], R4 ;  /* 0x0000000402007388 */ /* 0x004fe20000000a00 */
[----:B------:R-:W-:Y:S06]  /*0130*/  BAR.SYNC.DEFER_BLOCKING 0x0 ;  /* 0x0000000000007b1d */ /* 0x000fec0000010000 */
[----:B------:R-:W-:Y:S04]  /*0140*/  @!P0 LDS.64 R8, [R2+0x1000] ;  /* 0x0010000002088984 */ /* 0x000fe80000000a00 */
[----:B------:R-:W0:Y:S02]  /*0150*/  @!P0 LDS.64 R10, [R2] ;  /* 0x00000000020a8984 */ /* 0x000e240000000a00 */
[----:B0-----:R-:W-:-:S07]  /*0160*/  @!P0 DADD R8, R8, R10 ;  /* 0x0000000008088229 */ /* 0x001fce000000000a */
[----:B------:R-:W-:Y:S01]  /*0170*/  @!P0 STS.64 [R2], R8 ;  /* 0x0000000802008388 */ /* 0x000fe20000000a00 */
[----:B------:R-:W-:Y:S01]  /*0180*/  BAR.SYNC.DEFER_BLOCKING 0x0 ;  /* 0x0000000000007b1d */ /* 0x000fe20000010000 */
[----:B------:R-:W-:-:S05]  /*0190*/  ISETP.GT.U32.AND P0, PT, R0, 0x7f, PT ;  /* 0x0000007f0000780c */ /* 0x000fca0003f04070 */
        /* <DEDUP_REMOVED lines=41> */
[----:B------:R-:W-:-:S05]  /*0430*/  ISETP.NE.AND P1, PT, R0, RZ, PT ;  /* 0x000000ff0000720c */ /* 0x000fca0003f25270 */
[----:B------:R-:W-:Y:S04]  /*0440*/  @!P0 LDS.64 R4, [R2+0x10] ;  /* 0x0000100002048984 */ /* 0x000fe80000000a00 */
[----:B------:R-:W0:Y:S02]  /*0450*/  @!P0 LDS.64 R10, [R2] ;  /* 0x00000000020a8984 */ /* 0x000e240000000a00 */
[----:B0-----:R-:W-:-:S07]  /*0460*/  @!P0 DADD R4, R4, R10 ;  /* 0x0000000004048229 */ /* 0x001fce000000000a */
[----:B------:R0:W-:Y:S01]  /*0470*/  @!P0 STS.64 [R2], R4 ;  /* 0x0000000402008388 */ /* 0x0001e20000000a00 */
[----:B------:R-:W-:Y:S06]  /*0480*/  BAR.SYNC.DEFER_BLOCKING 0x0 ;  /* 0x0000000000007b1d */ /* 0x000fec0000010000 */
[----:B------:R-:W-:Y:S05]  /*0490*/  @P1 EXIT ;  /* 0x000000000000194d */ /* 0x000fea0003800000 */
[----:B0-----:R-:W-:Y:S01]  /*04a0*/  LDS.64 R4, [UR4+0x8] ;  /* 0x00000804ff047984 */ /* 0x001fe20008000a00 */
[----:B------:R-:W0:Y:S03]  /*04b0*/  LDC.64 R8, c[0x0][0x390] ;  /* 0x0000e400ff087b82 */ /* 0x000e260000000a00 */
[----:B------:R-:W1:Y:S02]  /*04c0*/  LDS.64 R6, [R2] ;  /* 0x0000000002067984 */ /* 0x000e640000000a00 */
[----:B-1----:R-:W-:-:S07]  /*04d0*/  DADD R4, R4, R6 ;  /* 0x0000000004047229 */ /* 0x002fce0000000006 */
[----:B------:R-:W-:Y:S04]  /*04e0*/  STS.64 [R2], R4 ;  /* 0x0000000402007388 */ /* 0x000fe80000000a00 */
[----:B------:R-:W0:Y:S04]  /*04f0*/  LDS.64 R6, [UR4] ;  /* 0x00000004ff067984 */ /* 0x000e280008000a00 */
[----:B0-----:R-:W-:Y:S01]  /*0500*/  REDG.E.ADD.F64.RN.STRONG.GPU desc[UR6][R8.64], R6 ;  /* 0x00000006080079a6 */ /* 0x001fe2000c12ff06 */
[----:B------:R-:W-:Y:S05]  /*0510*/  EXIT ;  /* 0x000000000000794d */ /* 0x000fea0003800000 */
.L_x_8:
        /* <DEDUP_REMOVED lines=14> */
.L_x_26:


//--------------------- .text._Z17reductionKernelV4iPdS_ --------------------------
	.section	.text._Z17reductionKernelV4iPdS_,"ax",@progbits
	.align	128
        .global         _Z17reductionKernelV4iPdS_
        .type           _Z17reductionKernelV4iPdS_,@function
        .size           _Z17reductionKernelV4iPdS_,(.L_x_27 - _Z17reductionKernelV4iPdS_)
        .other          _Z17reductionKernelV4iPdS_,@"STO_CUDA_ENTRY STV_DEFAULT"
_Z17reductionKernelV4iPdS_:
.text._Z17reductionKernelV4iPdS_:
[----:B------:R-:W-:Y:S01]  /*0000*/  LDC R1, c[0x0][0x37c] ;  /* 0x0000df00ff017b82 */ /* 0x000fe20000000800 */
[----:B------:R-:W0:Y:S07]  /*0010*/  S2R R5, SR_TID.X ;  /* 0x0000000000057919 */ /* 0x000e2e0000002100 */
[----:B------:R-:W0:Y:S01]  /*0020*/  S2UR UR4, SR_CTAID.X ;  /* 0x00000000000479c3 */ /* 0x000e220000002500 */
[----:B------:R-:W1:Y:S07]  /*0030*/  LDCU UR5, c[0x0][0x380] ;  /* 0x00007000ff0577ac */ /* 0x000e6e0008000800 */
[----:B------:R-:W0:Y:S02]  /*0040*/  LDC R0, c[0x0][0x360] ;  /* 0x0000d800ff007b82 */ /* 0x000e240000000800 */
[----:B0-----:R-:W-:-:S05]  /*0050*/  IMAD R5, R0, UR4, R5 ;  /* 0x0000000400057c24 */ /* 0x001fca000f8e0205 */
[----:B-1----:R-:W-:-:S13]  /*0060*/  ISETP.GE.AND P0, PT, R5, UR5, PT ;  /* 0x0000000505007c0c */ /* 0x002fda000bf06270 */
[----:B------:R-:W-:Y:S05]  /*0070*/  @P0 EXIT ;  /* 0x000000000000094d */ /* 0x000fea0003800000 */
[----:B------:R-:W0:Y:S01]  /*0080*/  LDC.64 R2, c[0x0][0x388] ;  /* 0x0000e200ff027b82 */ /* 0x000e220000000a00 */
[----:B------:R-:W1:Y:S01]  /*0090*/  LDCU.64 UR4, c[0x0][0x358] ;  /* 0x00006b00ff0477ac */ /* 0x000e620008000a00 */
[----:B0-----:R-:W-:-:S06]  /*00a0*/  IMAD.WIDE.U32 R2, R5, 0x8, R2 ;  /* 0x0000000805027825 */ /* 0x001fcc00078e0002 */
[----:B-1----:R-:W2:Y:S01]  /*00b0*/  LDG.E.64 R2, desc[UR4][R2.64] ;  /* 0x0000000402027981 */ /* 0x002ea2000c1e1b00 */
[----:B------:R-:W2:Y:S03]  /*00c0*/  LDC.64 R4, c[0x0][0x390] ;  /* 0x0000e400ff047b82 */ /* 0x000ea60000000a00 */
[----:B--2---:R-:W-:Y:S01]  /*00d0*/  REDG.E.ADD.F64.RN.STRONG.GPU desc[UR4][R4.64], R2 ;  /* 0x00000002040079a6 */ /* 0x004fe2000c12ff04 */
[----:B------:R-:W-:Y:S05]  /*00e0*/  EXIT ;  /* 0x000000000000794d */ /* 0x000fea0003800000 */
.L_x_9:
        /* <DEDUP_REMOVED lines=9> */
.L_x_27:


//--------------------- .text._Z17reductionKernelV3iPdS_ --------------------------
	.section	.text._Z17reductionKernelV3iPdS_,"ax",@progbits
	.align	128
        .global         _Z17reductionKernelV3iPdS_
        .type           _Z17reductionKernelV3iPdS_,@function
        .size           _Z17reductionKernelV3iPdS_,(.L_x_28 - _Z17reductionKernelV3iPdS_)
        .other          _Z17reductionKernelV3iPdS_,@"STO_CUDA_ENTRY STV_DEFAULT"
_Z17reductionKernelV3iPdS_:
.text._Z17reductionKernelV3iPdS_:
        /* <DEDUP_REMOVED lines=9> */
[----:B------:R-:W1:Y:S07]  /*0090*/  LDCU.64 UR4, c[0x0][0x358] ;  /* 0x00006b00ff0477ac */ /* 0x000e6e0008000a00 */
[----:B------:R-:W2:Y:S01]  /*00a0*/  LDC.64 R4, c[0x0][0x390] ;  /* 0x0000e400ff047b82 */ /* 0x000ea20000000a00 */
[----:B0-----:R-:W-:-:S06]  /*00b0*/  IMAD.WIDE.U32 R2, R7, 0x8, R2 ;  /* 0x0000000807027825 */ /* 0x001fcc00078e0002 */
[----:B-1----:R-:W3:Y:S04]  /*00c0*/  LDG.E.64 R2, desc[UR4][R2.64] ;  /* 0x0000000402027981 */ /* 0x002ee8000c1e1b00 */
[----:B--2---:R-:W3:Y:S02]  /*00d0*/  LDG.E.64 R6, desc[UR4][R4.64] ;  /* 0x0000000404067981 */ /* 0x004ee4000c1e1b00 */
[----:B---3--:R-:W-:-:S07]  /*00e0*/  DADD R6, R2, R6 ;  /* 0x0000000002067229 */ /* 0x008fce0000000006 */
[----:B------:R-:W-:Y:S01]  /*00f0*/  STG.E.64 desc[UR4][R4.64], R6 ;  /* 0x0000000604007986 */ /* 0x000fe2000c101b04 */
[----:B------:R-:W-:Y:S05]  /*0100*/  EXIT ;  /* 0x000000000000794d */ /* 0x000fea0003800000 */
.L_x_10:
        /* <DEDUP_REMOVED lines=15> */
.L_x_28:


//--------------------- .text._Z17reductionKernelV2iPdS_ --------------------------
	.section	.text._Z17reductionKernelV2iPdS_,"ax",@progbits
	.align	128
        .global         _Z17reductionKernelV2iPdS_
        .type           _Z17reductionKernelV2iPdS_,@function
        .size           _Z17reductionKernelV2iPdS_,(.L_x_29 - _Z17reductionKernelV2iPdS_)
        .other          _Z17reductionKernelV2iPdS_,@"STO_CUDA_ENTRY STV_DEFAULT"
_Z17reductionKernelV2iPdS_:
.text._Z17reductionKernelV2iPdS_:
[----:B------:R-:W-:Y:S01]  /*0000*/  LDC R1, c[0x0][0x37c] ;  /* 0x0000df00ff017b82 */ /* 0x000fe20000000800 */
[----:B------:R-:W0:Y:S01]  /*0010*/  LDCU UR6, c[0x0][0x380] ;  /* 0x00007000ff0677ac */ /* 0x000e220008000800 */
[----:B------:R-:W-:Y:S01]  /*0020*/  CS2R R18, SRZ ;  /* 0x0000000000127805 */ /* 0x000fe2000001ff00 */
[----:B------:R-:W1:Y:S01]  /*0030*/  LDCU.64 UR10, c[0x0][0x358] ;  /* 0x00006b00ff0a77ac */ /* 0x000e620008000a00 */
[----:B0-----:R-:W-:-:S09]  /*0040*/  UISETP.GE.AND UP0, UPT, UR6, 0x1, UPT ;  /* 0x000000010600788c */ /* 0x001fd2000bf06270 */
[----:B-1----:R-:W-:Y:S05]  /*0050*/  BRA.U !UP0, `(.L_x_11) ;  /* 0x0000000508ac7547 */ /* 0x002fea000b800000 */
[----:B------:R-:W-:Y:S01]  /*0060*/  UISETP.GE.U32.AND UP1, UPT, UR6, 0x10, UPT ;  /* 0x000000100600788c */ /* 0x000fe2000bf26070 */
[----:B------:R-:W-:Y:S01]  /*0070*/  IMAD.MOV.U32 R0, RZ, RZ, RZ ;  /* 0x000000ffff007224 */ /* 0x000fe200078e00ff */
[----:B------:R-:W-:Y:S01]  /*0080*/  ULOP3.LUT UR7, UR6, 0xf, URZ, 0xc0, !UPT ;  /* 0x0000000f06077892 */ /* 0x000fe2000f8ec0ff */
[----:B------:R-:W-:-:S03]  /*0090*/  CS2R R18, SRZ ;  /* 0x0000000000127805 */ /* 0x000fc6000001ff00 */
[----:B------:R-:W-:-:S03]  /*00a0*/  UISETP.NE.AND UP0, UPT, UR7, URZ, UPT ;  /* 0x000000ff0700728c */ /* 0x000fc6000bf05270 */
[----:B------:R-:W-:Y:S08]  /*00b0*/  BRA.U !UP1, `(.L_x_12) ;  /* 0x0000000109b87547 */ /* 0x000ff0000b800000 */
[----:B------:R-:W0:Y:S01]  /*00c0*/  LDCU.64 UR4, c[0x0][0x388] ;  /* 0x00007100ff0477ac */ /* 0x000e220008000a00 */
[----:B------:R-:W-:Y:S01]  /*00d0*/  CS2R R18, SRZ ;  /* 0x0000000000127805 */ /* 0x000fe2000001ff00 */
[----:B------:R-:W-:-:S04]  /*00e0*/  ULOP3.LUT UR8, UR6, 0x7ffffff0, URZ, 0xc0, !UPT ;  /* 0x7ffffff006087892 */ /* 0x000fc8000f8ec0ff */
[----:B------:R-:W-:Y:S02]  /*00f0*/  UIADD3 UR9, UPT, UPT, -UR8, URZ, URZ ;  /* 0x000000ff08097290 */ /* 0x000fe4000fffe1ff */
[----:B------:R-:W-:Y:S01]  /*0100*/  IMAD.U32 R0, RZ, RZ, UR8 ;  /* 0x00000008ff007e24 */ /* 0x000fe2000f8e00ff */
[----:B0-----:R-:W-:-:S04]  /*0110*/  UIADD3 UR4, UP1, UPT, UR4, 0x40, URZ ;  /* 0x0000004004047890 */ /* 0x001fc8000ff3e0ff */
[----:B------:R-:W-:Y:S02]  /*0120*/  UIADD3.X UR5, UPT, UPT, URZ, UR5, URZ, UP1, !UPT ;  /* 0x00000005ff057290 */ /* 0x000fe40008ffe4ff */
[----:B------:R-:W-:-:S04]  /*0130*/  MOV R2, UR4 ;  /* 0x0000000400027c02 */ /* 0x000fc80008000f00 */
[----:B------:R-:W-:-:S07]  /*0140*/  IMAD.U32 R3, RZ, RZ, UR5 ;  /* 0x00000005ff037e24 */ /* 0x000fce000f8e00ff */
.L_x_13:
[----:B------:R-:W2:Y:S04]  /*0150*/  LDG.E.64 R24, desc[UR10][R2.64+-0x40] ;  /* 0xffffc00a02187981 */ /* 0x000ea8000c1e1b00 */
[----:B------:R-:W3:Y:S04]  /*0160*/  LDG.E.64 R20, desc[UR10][R2.64+-0x38] ;  /* 0xffffc80a02147981 */ /* 0x000ee8000c1e1b00 */
[----:B------:R-:W4:Y:S04]  /*0170*/  LDG.E.64 R22, desc[UR10][R2.64+-0x30] ;  /* 0xffffd00a02167981 */ /* 0x000f28000c1e1b00 */
[----:B------:R-:W5:Y:S04]  /*0180*/  LDG.E.64 R4, desc[UR10][R2.64+-0x28] ;  /* 0xffffd80a02047981 */ /* 0x000f68000c1e1b00 */
[----:B------:R-:W5:Y:S04]  /*0190*/  LDG.E.64 R6, desc[UR10][R2.64+-0x20] ;  /* 0xffffe00a02067981 */ /* 0x000f68000c1e1b00 */
[----:B------:R-:W5:Y:S04]  /*01a0*/  LDG.E.64 R8, desc[UR10][R2.64+-0x18] ;  /* 0xffffe80a02087981 */ /* 0x000f68000c1e1b00 */
[----:B------:R-:W5:Y:S04]  /*01b0*/  LDG.E.64 R10, desc[UR10][R2.64+-0x10] ;  /* 0xfffff00a020a7981 */ /* 0x000f68000c1e1b00 */
[----:B------:R-:W5:Y:S04]  /*01c0*/  LDG.E.64 R12, desc[UR10][R2.64+-0x8] ;  /* 0xfffff80a020c7981 */ /* 0x000f68000c1e1b00 */
[----:B------:R-:W5:Y:S04]  /*01d0*/  LDG.E.64 R14, desc[UR10][R2.64] ;  /* 0x0000000a020e7981 */ /* 0x000f68000c1e1b00 */
[----:B------:R-:W5:Y:S01]  /*01e0*/  LDG.E.64 R16, desc[UR10][R2.64+0x8] ;  /* 0x0000080a02107981 */ /* 0x000f62000c1e1b00 */
[----:B--2---:R-:W-:-:S03]  /*01f0*/  DADD R24, R24, R18 ;  /* 0x0000000018187229 */ /* 0x004fc60000000012 */
[----:B------:R-:W2:Y:S05]  /*0200*/  LDG.E.64 R18, desc[UR10][R2.64+0x10] ;  /* 0x0000100a02127981 */ /* 0x000eaa000c1e1b00 */
[----:B---3--:R-:W-:Y:S01]  /*0210*/  DADD R24, R24, R20 ;  /* 0x0000000018187229 */ /* 0x008fe20000000014 */
[----:B------:R-:W3:Y:S07]  /*0220*/  LDG.E.64 R20, desc[UR10][R2.64+0x18] ;  /* 0x0000180a02147981 */ /* 0x000eee000c1e1b00 */
[----:B----4-:R-:W-:Y:S01]  /*0230*/  DADD R24, R24, R22 ;  /* 0x0000000018187229 */ /* 0x010fe20000000016 */
[----:B------:R-:W4:Y:S07]  /*0240*/  LDG.E.64 R22, desc[UR10][R2.64+0x20] ;  /* 0x0000200a02167981 */ /* 0x000f2e000c1e1b00 */
[----:B-----5:R-:W-:Y:S01]  /*0250*/  DADD R24, R24, R4 ;  /* 0x0000000018187229 */ /* 0x020fe20000000004 */
[----:B------:R-:W5:Y:S07]  /*0260*/  LDG.E.64 R4, desc[UR10][R2.64+0x28] ;  /* 0x0000280a02047981 */ /* 0x000f6e000c1e1b00 */
[----:B------:R-:W-:Y:S01]  /*0270*/  DADD R24, R24, R6 ;  /* 0x0000000018187229 */ /* 0x000fe20000000006 */
[----:B------:R-:W5:Y:S07]  /*0280*/  LDG.E.64 R6, desc[UR10][R2.64+0x30] ;  /* 0x0000300a02067981 */ /* 0x000f6e000c1e1b00 */
[----:B------:R-:W-:Y:S01]  /*0290*/  DADD R24, R24, R8 ;  /* 0x0000000018187229 */ /* 0x000fe20000000008 */
[----:B------:R0:W5:Y:S01]  /*02a0*/  LDG.E.64 R8, desc[UR10][R2.64+0x38] ;  /* 0x0000380a02087981 */ /* 0x000162000c1e1b00 */
[----:B------:R-:W-:-:S04]  /*02b0*/  UIADD3 UR9, UPT, UPT, UR9, 0x10, URZ ;  /* 0x0000001009097890 */ /* 0x000fc8000fffe0ff */
[----:B------:R-:W-:Y:S02]  /*02c0*/  UISETP.NE.AND UP1, UPT, UR9, URZ, UPT ;  /* 0x000000ff0900728c */ /* 0x000fe4000bf25270 */
[----:B------:R-:W-:Y:S01]  /*02d0*/  DADD R10, R24, R10 ;  /* 0x00000000180a7229 */ /* 0x000fe2000000000a */
[----:B0-----:R-:W-:-:S07]  /*02e0*/  IADD3 R2, P0, PT, R2, 0x80, RZ ;  /* 0x0000008002027810 */ /* 0x001fce0007f1e0ff */
[----:B------:R-:W-:Y:S01]  /*02f0*/  DADD R10, R10, R12 ;  /* 0x000000000a0a7229 */ /* 0x000fe2000000000c */
[----:B------:R-:W-:-:S07]  /*0300*/  IADD3.X R3, PT, PT, RZ, R3, RZ, P0, !PT ;  /* 0x00000003ff037210 */ /* 0x000fce00007fe4ff */
[----:B------:R-:W-:-:S08]  /*0310*/  DADD R10, R10, R14 ;  /* 0x000000000a0a7229 */ /* 0x000fd0000000000e */
[----:B------:R-:W-:-:S08]  /*0320*/  DADD R10, R10, R16 ;  /* 0x000000000a0a7229 */ /* 0x000fd00000000010 */
[----:B--2---:R-:W-:-:S08]  /*0330*/  DADD R10, R10, R18 ;  /* 0x000000000a0a7229 */ /* 0x004fd00000000012 */
[----:B---3--:R-:W-:-:S08]  /*0340*/  DADD R10, R10, R20 ;  /* 0x000000000a0a7229 */ /* 0x008fd00000000014 */
[----:B----4-:R-:W-:-:S08]  /*0350*/  DADD R10, R10, R22 ;  /* 0x000000000a0a7229 */ /* 0x010fd00000000016 */
[----:B-----5:R-:W-:-:S08]  /*0360*/  DADD R4, R10, R4 ;  /* 0x000000000a047229 */ /* 0x020fd00000000004 */
[----:B------:R-:W-:-:S08]  /*0370*/  DADD R4, R4, R6 ;  /* 0x0000000004047229 */ /* 0x000fd00000000006 */
[----:B------:R-:W-:Y:S01]  /*0380*/  DADD R18, R4, R8 ;  /* 0x0000000004127229 */ /* 0x000fe20000000008 */
[----:B------:R-:W-:Y:S10]  /*0390*/  BRA.U UP1, `(.L_x_13) ;  /* 0xfffffffd016c7547 */ /* 0x000ff4000b83ffff */
.L_x_12:
[----:B------:R-:W-:Y:S05]  /*03a0*/  BRA.U !UP0, `(.L_x_11) ;  /* 0x0000000108d87547 */ /* 0x000fea000b800000 */
[----:B------:R-:W-:Y:S02]  /*03b0*/  UISETP.GE.U32.AND UP0, UPT, UR7, 0x8, UPT ;  /* 0x000000080700788c */ /* 0x000fe4000bf06070 */
[----:B------:R-:W-:-:S04]  /*03c0*/  ULOP3.LUT UR5, UR6, 0x7, URZ, 0xc0, !UPT ;  /* 0x0000000706057892 */ /* 0x000fc8000f8ec0ff */
[----:B------:R-:W-:-:S03]  /*03d0*/  UISETP.NE.AND UP1, UPT, UR5, URZ, UPT ;  /* 0x000000ff0500728c */ /* 0x000fc6000bf25270 */
[----:B------:R-:W-:Y:S08]  /*03e0*/  BRA.U !UP0, `(.L_x_14) ;  /* 0x00000001084c7547 */ /* 0x000ff0000b800000 */
[----:B------:R-:W0:Y:S02]  /*03f0*/  LDC.64 R10, c[0x0][0x388] ;  /* 0x0000e200ff0a7b82 */ /* 0x000e240000000a00 */
[----:B0-----:R-:W-:-:S05]  /*0400*/  IMAD.WIDE.U32 R10, R0, 0x8, R10 ;  /* 0x00000008000a7825 */ /* 0x001fca00078e000a */
[----:B------:R-:W2:Y:S04]  /*0410*/  LDG.E.64 R12, desc[UR10][R10.64] ;  /* 0x0000000a0a0c7981 */ /* 0x000ea8000c1e1b00 */
[----:B------:R-:W3:Y:S04]  /*0420*/  LDG.E.64 R14, desc[UR10][R10.64+0x8] ;  /* 0x0000080a0a0e7981 */ /* 0x000ee8000c1e1b00 */
[----:B------:R-:W4:Y:S04]  /*0430*/  LDG.E.64 R16, desc[UR10][R10.64+0x10] ;  /* 0x0000100a0a107981 */ /* 0x000f28000c1e1b00 */
[----:B------:R-:W5:Y:S04]  /*0440*/  LDG.E.64 R20, desc[UR10][R10.64+0x18] ;  /* 0x0000180a0a147981 */ /* 0x000f68000c1e1b00 */
[----:B------:R-:W5:Y:S04]  /*0450*/  LDG.E.64 R6, desc[UR10][R10.64+0x20] ;  /* 0x0000200a0a067981 */ /* 0x000f68000c1e1b00 */
[----:B------:R-:W5:Y:S04]  /*0460*/  LDG.E.64 R4, desc[UR10][R10.64+0x28] ;  /* 0x0000280a0a047981 */ /* 0x000f68000c1e1b00 */
[----:B------:R-:W5:Y:S04]  /*0470*/  LDG.E.64 R2, desc[UR10][R10.64+0x30] ;  /* 0x0000300a0a027981 */ /* 0x000f68000c1e1b00 */
[----:B------:R-:W5:Y:S01]  /*0480*/  LDG.E.64 R8, desc[UR10][R10.64+0x38] ;  /* 0x0000380a0a087981 */ /* 0x000f62000c1e1b00 */
[----:B------:R-:W-:Y:S01]  /*0490*/  VIADD R0, R0, 0x8 ;  /* 0x0000000800007836 */ /* 0x000fe20000000000 */
[----:B--2---:R-:W-:-:S08]  /*04a0*/  DADD R12, R18, R12 ;  /* 0x00000000120c7229 */ /* 0x004fd0000000000c */
[----:B---3--:R-:W-:-:S08]  /*04b0*/  DADD R12, R12, R14 ;  /* 0x000000000c0c7229 */ /* 0x008fd0000000000e */
[----:B----4-:R-:W-:-:S08]  /*04c0*/  DADD R12, R12, R16 ;  /* 0x000000000c0c7229 */ /* 0x010fd00000000010 */
[----:B-----5:R-:W-:-:S08]  /*04d0*/  DADD R12, R12, R20 ;  /* 0x000000000c0c7229 */ /* 0x020fd00000000014 */
[----:B------:R-:W-:-:S08]  /*04e0*/  DADD R6, R12, R6 ;  /* 0x000000000c067229 */ /* 0x000fd00000000006 */
[----:B------:R-:W-:-:S08]  /*04f0*/  DADD R4, R6, R4 ;  /* 0x0000000006047229 */ /* 0x000fd00000000004 */
[----:B------:R-:W-:-:S08]  /*0500*/  DADD R2, R4, R2 ;  /* 0x0000000004027229 */ /* 0x000fd00000000002 */
[----:B------:R-:W-:-:S11]  /*0510*/  DADD R18, R2, R8 ;  /* 0x0000000002127229 */ /* 0x000fd60000000008 */
.L_x_14:
        /* <DEDUP_REMOVED lines=10> */
[----:B------:R-:W5:Y:S01]  /*05c0*/  LDG.E.64 R10, desc[UR10][R2.64+0x18] ;  /* 0x0000180a020a7981 */ /* 0x000f62000c1e1b00 */
[----:B------:R-:W-:Y:S01]  /*05d0*/  IADD3 R0, PT, PT, R0, 0x4, RZ ;  /* 0x0000000400007810 */ /* 0x000fe20007ffe0ff */
[----:B--2---:R-:W-:-:S08]  /*05e0*/  DADD R4, R18, R4 ;  /* 0x0000000012047229 */ /* 0x004fd00000000004 */
[----:B---3--:R-:W-:-:S08]  /*05f0*/  DADD R4, R4, R6 ;  /* 0x0000000004047229 */ /* 0x008fd00000000006 */
[----:B----4-:R-:W-:-:S08]  /*0600*/  DADD R4, R4, R8 ;  /* 0x0000000004047229 */ /* 0x010fd00000000008 */
[----:B-----5:R-:W-:-:S11]  /*0610*/  DADD R18, R4, R10 ;  /* 0x0000000004127229 */ /* 0x020fd6000000000a */
.L_x_15:
[----:B------:R-:W-:Y:S05]  /*0620*/  BRA.U !UP1, `(.L_x_11) ;  /* 0x0000000109387547 */ /* 0x000fea000b800000 */
[----:B------:R-:W0:Y:S01]  /*0630*/  LDC.64 R2, c[0x0][0x388] ;  /* 0x0000e200ff027b82 */ /* 0x000e220000000a00 */
[----:B------:R-:W-:Y:S01]  /*0640*/  UIADD3 UR4, UPT, UPT, -UR4, URZ, URZ ;  /* 0x000000ff04047290 */ /* 0x000fe2000fffe1ff */
[----:B0-----:R-:W-:-:S04]  /*0650*/  IMAD.WIDE.U32 R2, R0, 0x8, R2 ;  /* 0x0000000800027825 */ /* 0x001fc800078e0002 */
[----:B------:R-:W-:Y:S01]  /*0660*/  IMAD.MOV.U32 R0, RZ, RZ, R2 ;  /* 0x000000ffff007224 */ /* 0x000fe200078e0002 */
[----:B------:R-:W-:-:S07]  /*0670*/  MOV R5, R3 ;  /* 0x0000000300057202 */ /* 0x000fce0000000f00 */
.L_x_16:
[----:B------:R-:W-:Y:S01]  /*0680*/  IMAD.MOV.U32 R2, RZ, RZ, R0 ;  /* 0x000000ffff027224 */ /* 0x000fe200078e0000 */
[----:B------:R-:W-:-:S06]  /*0690*/  MOV R3, R5 ;  /* 0x0000000500037202 */ /* 0x000fcc0000000f00 */
[----:B------:R-:W2:Y:S01]  /*06a0*/  LDG.E.64 R2, desc[UR10][R2.64] ;  /* 0x0000000a02027981 */ /* 0x000ea2000c1e1b00 */
[----:B------:R-:W-:Y:S01]  /*06b0*/  UIADD3 UR4, UPT, UPT, UR4, 0x1, URZ ;  /* 0x0000000104047890 */ /* 0x000fe2000fffe0ff */
[----:B------:R-:W-:-:S03]  /*06c0*/  IADD3 R0, P0, PT, R0, 0x8, RZ ;  /* 0x0000000800007810 */ /* 0x000fc60007f1e0ff */
[----:B------:R-:W-:Y:S02]  /*06d0*/  UISETP.NE.AND UP0, UPT, UR4, URZ, UPT ;  /* 0x000000ff0400728c */ /* 0x000fe4000bf05270 */
[----:B------:R-:W-:Y:S01]  /*06e0*/  IMAD.X R5, RZ, RZ, R5, P0 ;  /* 0x000000ffff057224 */ /* 0x000fe200000e0605 */
[----:B--2---:R-:W-:-:S06]  /*06f0*/  DADD R18, R2, R18 ;  /* 0x0000000002127229 */ /* 0x004fcc0000000012 */
[----:B------:R-:W-:Y:S05]  /*0700*/  BRA.U UP0, `(.L_x_16) ;  /* 0xfffffffd00dc7547 */ /* 0x000fea000b83ffff */
.L_x_11:
[----:B------:R-:W0:Y:S02]  /*0710*/  LDC.64 R2, c[0x0][0x390] ;  /* 0x0000e400ff027b82 */ /* 0x000e240000000a00 */
[----:B0-----:R-:W-:Y:S01]  /*0720*/  STG.E.64 desc[UR10][R2.64], R18 ;  /* 0x0000001202007986 */ /* 0x001fe2000c101b0a */
[----:B------:R-:W-:Y:S05]  /*0730*/  EXIT ;  /* 0x000000000000794d */ /* 0x000fea0003800000 */
.L_x_17:
        /* <DEDUP_REMOVED lines=12> */
.L_x_29:


//--------------------- .text._Z17reductionKernelV1iPdS_ --------------------------
	.section	.text._Z17reductionKernelV1iPdS_,"ax",@progbits
	.align	128
        .global         _Z17reductionKernelV1iPdS_
        .type           _Z17reductionKernelV1iPdS_,@function
        .size           _Z17reductionKernelV1iPdS_,(.L_x_30 - _Z17reductionKernelV1iPdS_)
        .other          _Z17reductionKernelV1iPdS_,@"STO_CUDA_ENTRY STV_DEFAULT"
_Z17reductionKernelV1iPdS_:
.text._Z17reductionKernelV1iPdS_:
[----:B------:R-:W-:Y:S08]  /*0000*/  LDC R1, c[0x0][0x37c] ;  /* 0x0000df00ff017b82 */ /* 0x000ff00000000800 */
[----:B------:R-:W0:Y:S01]  /*0010*/  LDC R0, c[0x0][0x380] ;  /* 0x0000e000ff007b82 */ /* 0x000e220000000800 */
[----:B------:R-:W1:Y:S07]  /*0020*/  LDCU.64 UR6, c[0x0][0x358] ;  /* 0x00006b00ff0677ac */ /* 0x000e6e0008000a00 */
[----:B------:R-:W1:Y:S01]  /*0030*/  LDC.64 R2, c[0x0][0x390] ;  /* 0x0000e400ff027b82 */ /* 0x000e620000000a00 */
[----:B0-----:R-:W-:Y:S01]  /*0040*/  ISETP.GE.AND P0, PT, R0, 0x1, PT ;  /* 0x000000010000780c */ /* 0x001fe20003f06270 */
[----:B-1----:R0:W-:-:S12]  /*0050*/  STG.E.64 desc[UR6][R2.64], RZ ;  /* 0x000000ff02007986 */ /* 0x0021d8000c101b06 */
[----:B------:R-:W-:Y:S05]  /*0060*/  @!P0 EXIT ;  /* 0x000000000000894d */ /* 0x000fea0003800000 */
[C---:B------:R-:W-:Y:S01]  /*0070*/  ISETP.GE.U32.AND P1, PT, R0.reuse, 0x10, PT ;  /* 0x000000100000780c */ /* 0x040fe20003f26070 */
[----:B------:R-:W-:Y:S01]  /*0080*/  IMAD.MOV.U32 R6, RZ, RZ, RZ ;  /* 0x000000ffff067224 */ /* 0x000fe200078e00ff */
[----:B------:R-:W-:Y:S02]  /*0090*/  LOP3.LUT R18, R0, 0xf, RZ, 0xc0, !PT ;  /* 0x0000000f00127812 */ /* 0x000fe400078ec0ff */
[----:B------:R-:W-:Y:S02]  /*00a0*/  CS2R R8, SRZ ;  /* 0x0000000000087805 */ /* 0x000fe4000001ff00 */
[----:B------:R-:W-:-:S07]  /*00b0*/  ISETP.NE.AND P0, PT, R18, RZ, PT ;  /* 0x000000ff1200720c */ /* 0x000fce0003f05270 */
[----:B------:R-:W-:Y:S06]  /*00c0*/  @!P1 BRA `(.L_x_18) ;  /* 0x0000000000fc9947 */ /* 0x000fec0003800000 */
[----:B------:R-:W1:Y:S01]  /*00d0*/  LDCU.64 UR4, c[0x0][0x388] ;  /* 0x00007100ff0477ac */ /* 0x000e620008000a00 */
[----:B------:R-:W-:Y:S02]  /*00e0*/  LOP3.LUT R6, R0, 0x7ffffff0, RZ, 0xc0, !PT ;  /* 0x7ffffff000067812 */ /* 0x000fe400078ec0ff */
[----:B------:R-:W-:-:S03]  /*00f0*/  CS2R R8, SRZ ;  /* 0x0000000000087805 */ /* 0x000fc6000001ff00 */
[----:B------:R-:W-:Y:S01]  /*0100*/  IMAD.MOV R7, RZ, RZ, -R6 ;  /* 0x000000ffff077224 */ /* 0x000fe200078e0a06 */
[----:B-1----:R-:W-:-:S04]  /*0110*/  UIADD3 UR4, UP0, UPT, UR4, 0x40, URZ ;  /* 0x0000004004047890 */ /* 0x002fc8000ff1e0ff */
[----:B------:R-:W-:Y:S02]  /*0120*/  UIADD3.X UR5, UPT, UPT, URZ, UR5, URZ, UP0, !UPT ;  /* 0x00000005ff057290 */ /* 0x000fe400087fe4ff */
[----:B------:R-:W-:-:S04]  /*0130*/  IMAD.U32 R10, RZ, RZ, UR4 ;  /* 0x00000004ff0a7e24 */ /* 0x000fc8000f8e00ff */
[----:B------:R-:W-:-:S07]  /*0140*/  IMAD.U32 R11, RZ, RZ, UR5 ;  /* 0x00000005ff0b7e24 */ /* 0x000fce000f8e00ff */
.L_x_19:
[----:B------:R-:W-:Y:S02]  /*0150*/  IMAD.MOV.U32 R4, RZ, RZ, R10 ;  /* 0x000000ffff047224 */ /* 0x000fe400078e000a */
[----:B------:R-:W-:-:S05]  /*0160*/  IMAD.MOV.U32 R5, RZ, RZ, R11 ;  /* 0x000000ffff057224 */ /* 0x000fca00078e000b */
[----:B------:R-:W2:Y:S02]  /*0170*/  LDG.E.64 R10, desc[UR6][R4.64+-0x40] ;  /* 0xffffc006040a7981 */ /* 0x000ea4000c1e1b00 */
[----:B--2---:R-:W-:-:S07]  /*0180*/  DADD R10, R10, R8 ;  /* 0x000000000a0a7229 */ /* 0x004fce0000000008 */
[----:B------:R1:W-:Y:S04]  /*0190*/  STG.E.64 desc[UR6][R2.64], R10 ;  /* 0x0000000a02007986 */ /* 0x0003e8000c101b06 */
[----:B---3--:R-:W2:Y:S02]  /*01a0*/  LDG.E.64 R8, desc[UR6][R4.64+-0x38] ;  /* 0xffffc80604087981 */ /* 0x008ea4000c1e1b00 */
[----:B--2---:R-:W-:-:S07]  /*01b0*/  DADD R8, R10, R8 ;  /* 0x000000000a087229 */ /* 0x004fce0000000008 */
[----:B------:R2:W-:Y:S04]  /*01c0*/  STG.E.64 desc[UR6][R2.64], R8 ;  /* 0x0000000802007986 */ /* 0x0005e8000c101b06 */
[----:B------:R-:W3:Y:S02]  /*01d0*/  LDG.E.64 R12, desc[UR6][R4.64+-0x30] ;  /* 0xffffd006040c7981 */ /* 0x000ee4000c1e1b00 */
[----:B---3--:R-:W-:-:S07]  /*01e0*/  DADD R12, R8, R12 ;  /* 0x00000000080c7229 */ /* 0x008fce000000000c */
[----:B------:R3:W-:Y:S04]  /*01f0*/  STG.E.64 desc[UR6][R2.64], R12 ;  /* 0x0000000c02007986 */ /* 0x0007e8000c101b06 */
[----:B------:R-:W4:Y:S02]  /*0200*/  LDG.E.64 R14, desc[UR6][R4.64+-0x28] ;  /* 0xffffd806040e7981 */ /* 0x000f24000c1e1b00 */
[----:B----4-:R-:W-:-:S07]  /*0210*/  DADD R14, R12, R14 ;  /* 0x000000000c0e7229 */ /* 0x010fce000000000e */
[----:B------:R4:W-:Y:S04]  /*0220*/  STG.E.64 desc[UR6][R2.64], R14 ;  /* 0x0000000e02007986 */ /* 0x0009e8000c101b06 */
[----:B------:R-:W5:Y:S02]  /*0230*/  LDG.E.64 R16, desc[UR6][R4.64+-0x20] ;  /* 0xffffe00604107981 */ /* 0x000f64000c1e1b00 */
[----:B-----5:R-:W-:-:S07]  /*0240*/  DADD R16, R14, R16 ;  /* 0x000000000e107229 */ /* 0x020fce0000000010 */
[----:B------:R5:W-:Y:S04]  /*0250*/  STG.E.64 desc[UR6][R2.64], R16 ;  /* 0x0000001002007986 */ /* 0x000be8000c101b06 */
[----:B-1----:R-:W2:Y:S02]  /*0260*/  LDG.E.64 R10, desc[UR6][R4.64+-0x18] ;  /* 0xffffe806040a7981 */ /* 0x002ea4000c1e1b00 */
[----:B--2---:R-:W-:-:S07]  /*0270*/  DADD R10, R16, R10 ;  /* 0x00000000100a7229 */ /* 0x004fce000000000a */
[----:B------:R1:W-:Y:S04]  /*0280*/  STG.E.64 desc[UR6][R2.64], R10 ;  /* 0x0000000a02007986 */ /* 0x0003e8000c101b06 */
[----:B------:R-:W2:Y:S02]  /*0290*/  LDG.E.64 R8, desc[UR6][R4.64+-0x10] ;  /* 0xfffff00604087981 */ /* 0x000ea4000c1e1b00 */
[----:B--2---:R-:W-:-:S07]  /*02a0*/  DADD R8, R10, R8 ;  /* 0x000000000a087229 */ /* 0x004fce0000000008 */
[----:B------:R2:W-:Y:S04]  /*02b0*/  STG.E.64 desc[UR6][R2.64], R8 ;  /* 0x0000000802007986 */ /* 0x0005e8000c101b06 */
[----:B---3--:R-:W3:Y:S02]  /*02c0*/  LDG.E.64 R12, desc[UR6][R4.64+-0x8] ;  /* 0xfffff806040c7981 */ /* 0x008ee4000c1e1b00 */
[----:B---3--:R-:W-:-:S07]  /*02d0*/  DADD R12, R8, R12 ;  /* 0x00000000080c7229 */ /* 0x008fce000000000c */
[----:B------:R3:W-:Y:S04]  /*02e0*/  STG.E.64 desc[UR6][R2.64], R12 ;  /* 0x0000000c02007986 */ /* 0x0007e8000c101b06 */
[----:B----4-:R-:W4:Y:S02]  /*02f0*/  LDG.E.64 R14, desc[UR6][R4.64] ;  /* 0x00000006040e7981 */ /* 0x010f24000c1e1b00 */
[----:B----4-:R-:W-:-:S07]  /*0300*/  DADD R14, R12, R14 ;  /* 0x000000000c0e7229 */ /* 0x010fce000000000e */
[----:B------:R4:W-:Y:S04]  /*0310*/  STG.E.64 desc[UR6][R2.64], R14 ;  /* 0x0000000e02007986 */ /* 0x0009e8000c101b06 */
[----:B-----5:R-:W5:Y:S02]  /*0320*/  LDG.E.64 R16, desc[UR6][R4.64+0x8] ;  /* 0x0000080604107981 */ /* 0x020f64000c1e1b00 */
        /* <DEDUP_REMOVED lines=14> */
[----:B-----5:R-:W4:Y:S01]  /*0410*/  LDG.E.64 R16, desc[UR6][R4.64+0x30] ;  /* 0x0000300604107981 */ /* 0x020f22000c1e1b00 */
[----:B------:R-:W-:Y:S01]  /*0420*/  VIADD R7, R7, 0x10 ;  /* 0x0000001007077836 */ /* 0x000fe20000000000 */
[----:B----4-:R-:W-:-:S07]  /*0430*/  DADD R16, R14, R16 ;  /* 0x000000000e107229 */ /* 0x010fce0000000010 */
[----:B------:R3:W-:Y:S04]  /*0440*/  STG.E.64 desc[UR6][R2.64], R16 ;  /* 0x0000001002007986 */ /* 0x0007e8000c101b06 */
[----:B-1----:R-:W2:Y:S01]  /*0450*/  LDG.E.64 R10, desc[UR6][R4.64+0x38] ;  /* 0x00003806040a7981 */ /* 0x002ea2000c1e1b00 */
[----:B------:R-:W-:Y:S01]  /*0460*/  ISETP.NE.AND P1, PT, R7, RZ, PT ;  /* 0x000000ff0700720c */ /* 0x000fe20003f25270 */
[----:B--2---:R-:W-:Y:S01]  /*0470*/  DADD R8, R16, R10 ;  /* 0x0000000010087229 */ /* 0x004fe2000000000a */
[----:B------:R-:W-:-:S04]  /*0480*/  IADD3 R10, P2, PT, R4, 0x80, RZ ;  /* 0x00000080040a7810 */ /* 0x000fc80007f5e0ff */
[----:B------:R-:W-:Y:S02]  /*0490*/  IADD3.X R11, PT, PT, RZ, R5, RZ, P2, !PT ;  /* 0x00000005ff0b7210 */ /* 0x000fe400017fe4ff */
[----:B------:R3:W-:Y:S05]  /*04a0*/  STG.E.64 desc[UR6][R2.64], R8 ;  /* 0x0000000802007986 */ /* 0x0007ea000c101b06 */
[----:B------:R-:W-:Y:S05]  /*04b0*/  @P1 BRA `(.L_x_19) ;  /* 0xfffffffc00241947 */ /* 0x000fea000383ffff */
.L_x_18:
[----:B------:R-:W-:Y:S05]  /*04c0*/  @!P0 EXIT ;  /* 0x000000000000894d */ /* 0x000fea0003800000 */
[----:B------:R-:W-:Y:S02]  /*04d0*/  ISETP.GE.U32.AND P0, PT, R18, 0x8, PT ;  /* 0x000000081200780c */ /* 0x000fe40003f06070 */
[----:B------:R-:W-:-:S04]  /*04e0*/  LOP3.LUT R7, R0, 0x7, RZ, 0xc0, !PT ;  /* 0x0000000700077812 */ /* 0x000fc800078ec0ff */
[----:B------:R-:W-:-:S07]  /*04f0*/  ISETP.NE.AND P1, PT, R7, RZ, PT ;  /* 0x000000ff0700720c */ /* 0x000fce0003f25270 */
[----:B------:R-:W-:Y:S06]  /*0500*/  @!P0 BRA `(.L_x_20) ;  /* 0x00000000006c8947 */ /* 0x000fec0003800000 */
[----:B------:R-:W1:Y:S02]  /*0510*/  LDC.64 R4, c[0x0][0x388] ;  /* 0x0000e200ff047b82 */ /* 0x000e640000000a00 */
[----:B-1----:R-:W-:-:S05]  /*0520*/  IMAD.WIDE.U32 R4, R6, 0x8, R4 ;  /* 0x0000000806047825 */ /* 0x002fca00078e0004 */
        /* <DEDUP_REMOVED lines=15> */
[----:B-1----:R-:W5:Y:S02]  /*0620*/  LDG.E.64 R10, desc[UR6][R4.64+0x28] ;  /* 0x00002806040a7981 */ /* 0x002f64000c1e1b00 */
[----:B-----5:R-:W-:-:S07]  /*0630*/  DADD R10, R16, R10 ;  /* 0x00000000100a7229 */ /* 0x020fce000000000a */
[----:B------:R4:W-:Y:S04]  /*0640*/  STG.E.64 desc[UR6][R2.64], R10 ;  /* 0x0000000a02007986 */ /* 0x0009e8000c101b06 */
[----:B--2---:R-:W3:Y:S02]  /*0650*/  LDG.E.64 R8, desc[UR6][R4.64+0x30] ;  /* 0x0000300604087981 */ /* 0x004ee4000c1e1b00 */
[----:B---3--:R-:W-:-:S07]  /*0660*/  DADD R12, R10, R8 ;  /* 0x000000000a0c7229 */ /* 0x008fce0000000008 */
[----:B------:R4:W-:Y:S04]  /*0670*/  STG.E.64 desc[UR6][R2.64], R12 ;  /* 0x0000000c02007986 */ /* 0x0009e8000c101b06 */
[----:B------:R-:W2:Y:S01]  /*0680*/  LDG.E.64 R8, desc[UR6][R4.64+0x38] ;  /* 0x0000380604087981 */ /* 0x000ea2000c1e1b00 */
[----:B------:R-:W-:Y:S01]  /*0690*/  VIADD R6, R6, 0x8 ;  /* 0x0000000806067836 */ /* 0x000fe20000000000 */
[----:B--2---:R-:W-:-:S07]  /*06a0*/  DADD R8, R12, R8 ;  /* 0x000000000c087229 */ /* 0x004fce0000000008 */
[----:B------:R4:W-:Y:S04]  /*06b0*/  STG.E.64 desc[UR6][R2.64], R8 ;  /* 0x0000000802007986 */ /* 0x0009e8000c101b06 */
.L_x_20:
[----:B------:R-:W-:Y:S05]  /*06c0*/  @!P1 EXIT ;  /* 0x000000000000994d */ /* 0x000fea0003800000 */
[----:B------:R-:W-:Y:S02]  /*06d0*/  ISETP.GE.U32.AND P0, PT, R7, 0x4, PT ;  /* 0x000000040700780c */ /* 0x000fe40003f06070 */
[----:B------:R-:W-:-:S04]  /*06e0*/  LOP3.LUT R0, R0, 0x3, RZ, 0xc0, !PT ;  /* 0x0000000300007812 */ /* 0x000fc800078ec0ff */
[----:B------:R-:W-:-:S07]  /*06f0*/  ISETP.NE.AND P1, PT, R0, RZ, PT ;  /* 0x000000ff0000720c */ /* 0x000fce0003f25270 */
[----:B------:R-:W-:Y:S06]  /*0700*/  @!P0 BRA `(.L_x_21) ;  /* 0x00000000003c8947 */ /* 0x000fec0003800000 */
[----:B------:R-:W3:Y:S02]  /*0710*/  LDC.64 R4, c[0x0][0x388] ;  /* 0x0000e200ff047b82 */ /* 0x000ee40000000a00 */
[----:B---34-:R-:W-:-:S05]  /*0720*/  IMAD.WIDE.U32 R14, R6, 0x8, R4 ;  /* 0x00000008060e7825 */ /* 0x018fca00078e0004 */
[----:B------:R-:W2:Y:S02]  /*0730*/  LDG.E.64 R4, desc[UR6][R14.64] ;  /* 0x000000060e047981 */ /* 0x000ea4000c1e1b00 */
[----:B--2---:R-:W-:-:S07]  /*0740*/  DADD R4, R8, R4 ;  /* 0x0000000008047229 */ /* 0x004fce0000000004 */
[----:B------:R1:W-:Y:S04]  /*0750*/  STG.E.64 desc[UR6][R2.64], R4 ;  /* 0x0000000402007986 */ /* 0x0003e8000c101b06 */
[----:B------:R-:W2:Y:S02]  /*0760*/  LDG.E.64 R8, desc[UR6][R14.64+0x8] ;  /* 0x000008060e087981 */ /* 0x000ea4000c1e1b00 */
[----:B--2---:R-:W-:-:S07]  /*0770*/  DADD R10, R4, R8 ;  /* 0x00000000040a7229 */ /* 0x004fce0000000008 */
[----:B------:R1:W-:Y:S04]  /*0780*/  STG.E.64 desc[UR6][R2.64], R10 ;  /* 0x0000000a02007986 */ /* 0x0003e8000c101b06 */
[----:B------:R-:W2:Y:S02]  /*0790*/  LDG.E.64 R8, desc[UR6][R14.64+0x10] ;  /* 0x000010060e087981 */ /* 0x000ea4000c1e1b00 */
[----:B--2---:R-:W-:-:S07]  /*07a0*/  DADD R12, R10, R8 ;  /* 0x000000000a0c7229 */ /* 0x004fce0000000008 */
[----:B------:R1:W-:Y:S04]  /*07b0*/  STG.E.64 desc[UR6][R2.64], R12 ;  /* 0x0000000c02007986 */ /* 0x0003e8000c101b06 */
[----:B------:R-:W2:Y:S01]  /*07c0*/  LDG.E.64 R8, desc[UR6][R14.64+0x18] ;  /* 0x000018060e087981 */ /* 0x000ea2000c1e1b00 */
[----:B------:R-:W-:Y:S01]  /*07d0*/  VIADD R6, R6, 0x4 ;  /* 0x0000000406067836 */ /* 0x000fe20000000000 */
[----:B--2---:R-:W-:-:S07]  /*07e0*/  DADD R8, R12, R8 ;  /* 0x000000000c087229 */ /* 0x004fce0000000008 */
[----:B------:R1:W-:Y:S04]  /*07f0*/  STG.E.64 desc[UR6][R2.64], R8 ;  /* 0x0000000802007986 */ /* 0x0003e8000c101b06 */
.L_x_21:
[----:B------:R-:W-:Y:S05]  /*0800*/  @!P1 EXIT ;  /* 0x000000000000994d */ /* 0x000fea0003800000 */
[----:B-1----:R-:W1:Y:S01]  /*0810*/  LDC.64 R4, c[0x0][0x388] ;  /* 0x0000e200ff047b82 */ /* 0x002e620000000a00 */
[----:B------:R-:W-:Y:S02]  /*0820*/  IMAD.MOV R0, RZ, RZ, -R0 ;  /* 0x000000ffff007224 */ /* 0x000fe400078e0a00 */
[----:B-1----:R-:W-:-:S07]  /*0830*/  IMAD.WIDE.U32 R6, R6, 0x8, R4 ;  /* 0x0000000806067825 */ /* 0x002fce00078e0004 */
.L_x_22:
[----:B------:R-:W-:Y:S01]  /*0840*/  IMAD.MOV.U32 R4, RZ, RZ, R6 ;  /* 0x000000ffff047224 */ /* 0x000fe200078e0006 */
[----:B------:R-:W-:-:S06]  /*0850*/  MOV R5, R7 ;  /* 0x0000000700057202 */ /* 0x000fcc0000000f00 */
[----:B------:R-:W3:Y:S01]  /*0860*/  LDG.E.64 R4, desc[UR6][R4.64] ;  /* 0x0000000604047981 */ /* 0x000ee2000c1e1b00 */
[----:B------:R-:W-:Y:S01]  /*0870*/  VIADD R0, R0, 0x1 ;  /* 0x0000000100007836 */ /* 0x000fe20000000000 */
[----:B------:R-:W-:-:S04]  /*0880*/  IADD3 R6, P1, PT, R6, 0x8, RZ ;  /* 0x0000000806067810 */ /* 0x000fc80007f3e0ff */
[----:B------:R-:W-:Y:S01]  /*0890*/  ISETP.NE.AND P0, PT, R0, RZ, PT ;  /* 0x000000ff0000720c */ /* 0x000fe20003f05270 */
[----:B------:R-:W-:Y:S01]  /*08a0*/  IMAD.X R7, RZ, RZ, R7, P1 ;  /* 0x000000ffff077224 */ /* 0x000fe200008e0607 */
[----:B-1-34-:R-:W-:-:S07]  /*08b0*/  DADD R8, R4, R8 ;  /* 0x0000000004087229 */ /* 0x01afce0000000008 */
[----:B------:R1:W-:Y:S04]  /*08c0*/  STG.E.64 desc[UR6][R2.64], R8 ;  /* 0x0000000802007986 */ /* 0x0003e8000c101b06 */
[----:B------:R-:W-:Y:S05]  /*08d0*/  @P0 BRA `(.L_x_22) ;  /* 0xfffffffc00d80947 */ /* 0x000fea000383ffff */
[----:B------:R-:W-:Y:S05]  /*08e0*/  EXIT ;  /* 0x000000000000794d */ /* 0x000fea0003800000 */
.L_x_23:
        /* <DEDUP_REMOVED lines=9> */
.L_x_30:


//--------------------- .nv.shared._Z17reductionKernelV7iPdS_ --------------------------
	.section	.nv.shared._Z17reductionKernelV7iPdS_,"aw",@nobits
	.sectionflags	@""
	.align	8
.nv.shared._Z17reductionKernelV7iPdS_:
	.zero		9216


//--------------------- .nv.shared.reserved.0     --------------------------
	.section	.nv.shared.reserved.0,"aw",@nobits
	.weak		__nv_reservedSMEM_offset_0_alias
	.size		__nv_reservedSMEM_offset_0_alias, 0, 64
	.other		__nv_reservedSMEM_offset_0_alias,@"STO_CUDA_RESERVED_SHARED STV_DEFAULT"
__nv_reservedSMEM_offset_0_alias:
	.zero		0
	.zero		64


//--------------------- .nv.shared._Z17reductionKernelV6iPdS_ --------------------------
	.section	.nv.shared._Z17reductionKernelV6iPdS_,"aw",@nobits
	.sectionflags	@""
	.align	8
.nv.shared._Z17reductionKernelV6iPdS_:
	.zero		9216


//--------------------- .nv.shared._Z17reductionKernelV5iPdS_ --------------------------
	.section	.nv.shared._Z17reductionKernelV5iPdS_,"aw",@nobits
	.sectionflags	@""
	.align	8
.nv.shared._Z17reductionKernelV5iPdS_:
	.zero		9216


//--------------------- .nv.constant0._Z17reductionKernelV7iPdS_ --------------------------
	.section	.nv.constant0._Z17reductionKernelV7iPdS_,"a",@progbits
	.sectionflags	@""
	.align	4
.nv.constant0._Z17reductionKernelV7iPdS_:
	.zero		920


//--------------------- .nv.constant0._Z17reductionKernelV6iPdS_ --------------------------
	.section	.nv.constant0._Z17reductionKernelV6iPdS_,"a",@progbits
	.sectionflags	@""
	.align	4
.nv.constant0._Z17reductionKernelV6iPdS_:
	.zero		920


//--------------------- .nv.constant0._Z17reductionKernelV5iPdS_ --------------------------
	.section	.nv.constant0._Z17reductionKernelV5iPdS_,"a",@progbits
	.sectionflags	@""
	.align	4
.nv.constant0._Z17reductionKernelV5iPdS_:
	.zero		920


//--------------------- .nv.constant0._Z17reductionKernelV4iPdS_ --------------------------
	.section	.nv.constant0._Z17reductionKernelV4iPdS_,"a",@progbits
	.sectionflags	@""
	.align	4
.nv.constant0._Z17reductionKernelV4iPdS_:
	.zero		920


//--------------------- .nv.constant0._Z17reductionKernelV3iPdS_ --------------------------
	.section	.nv.constant0._Z17reductionKernelV3iPdS_,"a",@progbits
	.sectionflags	@""
	.align	4
.nv.constant0._Z17reductionKernelV3iPdS_:
	.zero		920


//--------------------- .nv.constant0._Z17reductionKernelV2iPdS_ --------------------------
	.section	.nv.constant0._Z17reductionKernelV2iPdS_,"a",@progbits
	.sectionflags	@""
	.align	4
.nv.constant0._Z17reductionKernelV2iPdS_:
	.zero		920


//--------------------- .nv.constant0._Z17reductionKernelV1iPdS_ --------------------------
	.section	.nv.constant0._Z17reductionKernelV1iPdS_,"a",@progbits
	.sectionflags	@""
	.align	4
.nv.constant0._Z17reductionKernelV1iPdS_:
	.zero		920


//--------------------- SYMBOLS --------------------------

	.type		.nv.reservedSmem.offset0,@object
	.size		.nv.reservedSmem.offset0,0x4
	.type		.nv.reservedSmem.cap,@object
	.size		.nv.reservedSmem.cap,0x4
